//
// Generated by NVIDIA NVVM Compiler
//
// Compiler Build ID: CL-36424714
// Cuda compilation tools, release 13.0, V13.0.88
// Based on NVVM 20.0.0
//

.version 9.0
.target sm_100
.address_size 64

	// .globl	_Z18FlashAttnRefKernelILi32EEvPfPKfS2_S2_if

.visible .entry _Z18FlashAttnRefKernelILi32EEvPfPKfS2_S2_if(
	.param .u64 .ptr .align 1 _Z18FlashAttnRefKernelILi32EEvPfPKfS2_S2_if_param_0,
	.param .u64 .ptr .align 1 _Z18FlashAttnRefKernelILi32EEvPfPKfS2_S2_if_param_1,
	.param .u64 .ptr .align 1 _Z18FlashAttnRefKernelILi32EEvPfPKfS2_S2_if_param_2,
	.param .u64 .ptr .align 1 _Z18FlashAttnRefKernelILi32EEvPfPKfS2_S2_if_param_3,
	.param .u32 _Z18FlashAttnRefKernelILi32EEvPfPKfS2_S2_if_param_4,
	.param .f32 _Z18FlashAttnRefKernelILi32EEvPfPKfS2_S2_if_param_5
)
{
	.local .align 16 .b8 	__local_depot0[256];
	.reg .b64 	%SP;
	.reg .b64 	%SPL;
	.reg .pred 	%p<13>;
	.reg .b32 	%r<61>;
	.reg .b32 	%f<554>;
	.reg .b64 	%rd<28>;

	mov.u64 	%SPL, __local_depot0;
	ld.param.u32 	%r18, [_Z18FlashAttnRefKernelILi32EEvPfPKfS2_S2_if_param_4];
	add.u64 	%rd1, %SPL, 0;
	mov.u32 	%r19, %nctaid.z;
	mov.u32 	%r20, %nctaid.y;
	mov.u32 	%r2, %ctaid.z;
	mov.u32 	%r21, %ctaid.y;
	mov.u32 	%r22, %ctaid.x;
	mov.u32 	%r23, %ntid.x;
	mov.u32 	%r24, %tid.x;
	mad.lo.s32 	%r4, %r22, %r23, %r24;
	setp.ge.u32 	%p1, %r2, %r19;
	setp.ge.u32 	%p2, %r21, %r20;
	or.pred  	%p3, %p1, %p2;
	setp.ge.s32 	%p4, %r4, %r18;
	or.pred  	%p5, %p3, %p4;
	@%p5 bra 	$L__BB0_11;
	ld.param.u32 	%r51, [_Z18FlashAttnRefKernelILi32EEvPfPKfS2_S2_if_param_4];
	mad.lo.s32 	%r25, %r2, %r20, %r21;
	mul.lo.s32 	%r26, %r51, %r25;
	shl.b32 	%r27, %r26, 5;
	shl.b32 	%r28, %r4, 5;
	add.s32 	%r5, %r27, %r28;
	setp.lt.s32 	%p6, %r51, 1;
	mov.f32 	%f521, 0f00000000;
	mov.f32 	%f522, %f521;
	mov.f32 	%f523, %f521;
	mov.f32 	%f524, %f521;
	mov.f32 	%f525, %f521;
	mov.f32 	%f526, %f521;
	mov.f32 	%f527, %f521;
	mov.f32 	%f528, %f521;
	mov.f32 	%f529, %f521;
	mov.f32 	%f530, %f521;
	mov.f32 	%f531, %f521;
	mov.f32 	%f532, %f521;
	mov.f32 	%f533, %f521;
	mov.f32 	%f534, %f521;
	mov.f32 	%f535, %f521;
	mov.f32 	%f536, %f521;
	mov.f32 	%f537, %f521;
	mov.f32 	%f538, %f521;
	mov.f32 	%f539, %f521;
	mov.f32 	%f540, %f521;
	mov.f32 	%f541, %f521;
	mov.f32 	%f542, %f521;
	mov.f32 	%f543, %f521;
	mov.f32 	%f544, %f521;
	mov.f32 	%f545, %f521;
	mov.f32 	%f546, %f521;
	mov.f32 	%f547, %f521;
	mov.f32 	%f548, %f521;
	mov.f32 	%f549, %f521;
	mov.f32 	%f550, %f521;
	mov.f32 	%f551, %f521;
	mov.f32 	%f552, %f521;
	mov.f32 	%f553, %f521;
	@%p6 bra 	$L__BB0_10;
	mov.f32 	%f452, 0fFF800000;
	mov.b32 	%r57, 0;
	mov.f32 	%f521, 0f00000000;
	mul.wide.s32 	%rd10, %r5, 4;
$L__BB0_3:
	ld.param.u32 	%r52, [_Z18FlashAttnRefKernelILi32EEvPfPKfS2_S2_if_param_4];
	shl.b32 	%r30, %r57, 6;
	add.s32 	%r31, %r30, 64;
	min.s32 	%r7, %r31, %r52;
	mov.f32 	%f454, 0fFF800000;
	st.local.v4.f32 	[%rd1], {%f454, %f454, %f454, %f454};
	st.local.v4.f32 	[%rd1+16], {%f454, %f454, %f454, %f454};
	st.local.v4.f32 	[%rd1+32], {%f454, %f454, %f454, %f454};
	st.local.v4.f32 	[%rd1+48], {%f454, %f454, %f454, %f454};
	st.local.v4.f32 	[%rd1+64], {%f454, %f454, %f454, %f454};
	st.local.v4.f32 	[%rd1+80], {%f454, %f454, %f454, %f454};
	st.local.v4.f32 	[%rd1+96], {%f454, %f454, %f454, %f454};
	st.local.v4.f32 	[%rd1+112], {%f454, %f454, %f454, %f454};
	st.local.v4.f32 	[%rd1+128], {%f454, %f454, %f454, %f454};
	st.local.v4.f32 	[%rd1+144], {%f454, %f454, %f454, %f454};
	st.local.v4.f32 	[%rd1+160], {%f454, %f454, %f454, %f454};
	st.local.v4.f32 	[%rd1+176], {%f454, %f454, %f454, %f454};
	st.local.v4.f32 	[%rd1+192], {%f454, %f454, %f454, %f454};
	st.local.v4.f32 	[%rd1+208], {%f454, %f454, %f454, %f454};
	st.local.v4.f32 	[%rd1+224], {%f454, %f454, %f454, %f454};
	st.local.v4.f32 	[%rd1+240], {%f454, %f454, %f454, %f454};
	setp.le.s32 	%p7, %r52, %r30;
	@%p7 bra 	$L__BB0_6;
	ld.param.u32 	%r53, [_Z18FlashAttnRefKernelILi32EEvPfPKfS2_S2_if_param_4];
	ld.param.u64 	%rd24, [_Z18FlashAttnRefKernelILi32EEvPfPKfS2_S2_if_param_1];
	shl.b32 	%r59, %r57, 6;
	cvta.to.global.u64 	%rd9, %rd24;
	add.s64 	%rd11, %rd9, %rd10;
	ld.global.nc.f32 	%f35, [%rd11];
	ld.global.nc.f32 	%f36, [%rd11+4];
	ld.global.nc.f32 	%f37, [%rd11+8];
	ld.global.nc.f32 	%f38, [%rd11+12];
	ld.global.nc.f32 	%f39, [%rd11+16];
	ld.global.nc.f32 	%f40, [%rd11+20];
	ld.global.nc.f32 	%f41, [%rd11+24];
	ld.global.nc.f32 	%f42, [%rd11+28];
	ld.global.nc.f32 	%f43, [%rd11+32];
	ld.global.nc.f32 	%f44, [%rd11+36];
	ld.global.nc.f32 	%f45, [%rd11+40];
	ld.global.nc.f32 	%f46, [%rd11+44];
	ld.global.nc.f32 	%f47, [%rd11+48];
	ld.global.nc.f32 	%f48, [%rd11+52];
	ld.global.nc.f32 	%f49, [%rd11+56];
	ld.global.nc.f32 	%f50, [%rd11+60];
	ld.global.nc.f32 	%f51, [%rd11+64];
	ld.global.nc.f32 	%f52, [%rd11+68];
	ld.global.nc.f32 	%f53, [%rd11+72];
	ld.global.nc.f32 	%f54, [%rd11+76];
	ld.global.nc.f32 	%f55, [%rd11+80];
	ld.global.nc.f32 	%f56, [%rd11+84];
	ld.global.nc.f32 	%f57, [%rd11+88];
	ld.global.nc.f32 	%f58, [%rd11+92];
	ld.global.nc.f32 	%f59, [%rd11+96];
	ld.global.nc.f32 	%f60, [%rd11+100];
	ld.global.nc.f32 	%f61, [%rd11+104];
	ld.global.nc.f32 	%f62, [%rd11+108];
	ld.global.nc.f32 	%f63, [%rd11+112];
	ld.global.nc.f32 	%f64, [%rd11+116];
	ld.global.nc.f32 	%f65, [%rd11+120];
	ld.global.nc.f32 	%f66, [%rd11+124];
	shl.b32 	%r32, %r57, 11;
	mov.u32 	%r33, %ctaid.z;
	mov.u32 	%r34, %nctaid.y;
	mov.u32 	%r35, %ctaid.y;
	mad.lo.s32 	%r36, %r33, %r34, %r35;
	mul.lo.s32 	%r37, %r53, %r36;
	shl.b32 	%r38, %r37, 5;
	add.s32 	%r58, %r38, %r32;
	mov.f32 	%f454, 0fFF800000;
	mov.u64 	%rd27, %rd1;
$L__BB0_5:
	ld.param.f32 	%f418, [_Z18FlashAttnRefKernelILi32EEvPfPKfS2_S2_if_param_5];
	ld.param.u64 	%rd25, [_Z18FlashAttnRefKernelILi32EEvPfPKfS2_S2_if_param_2];
	mul.wide.s32 	%rd12, %r58, 4;
	cvta.to.global.u64 	%rd13, %rd25;
	add.s64 	%rd14, %rd13, %rd12;
	ld.global.nc.f32 	%f242, [%rd14];
	fma.rn.f32 	%f243, %f35, %f242, 0f00000000;
	ld.global.nc.f32 	%f244, [%rd14+4];
	fma.rn.f32 	%f245, %f36, %f244, %f243;
	ld.global.nc.f32 	%f246, [%rd14+8];
	fma.rn.f32 	%f247, %f37, %f246, %f245;
	ld.global.nc.f32 	%f248, [%rd14+12];
	fma.rn.f32 	%f249, %f38, %f248, %f247;
	ld.global.nc.f32 	%f250, [%rd14+16];
	fma.rn.f32 	%f251, %f39, %f250, %f249;
	ld.global.nc.f32 	%f252, [%rd14+20];
	fma.rn.f32 	%f253, %f40, %f252, %f251;
	ld.global.nc.f32 	%f254, [%rd14+24];
	fma.rn.f32 	%f255, %f41, %f254, %f253;
	ld.global.nc.f32 	%f256, [%rd14+28];
	fma.rn.f32 	%f257, %f42, %f256, %f255;
	ld.global.nc.f32 	%f258, [%rd14+32];
	fma.rn.f32 	%f259, %f43, %f258, %f257;
	ld.global.nc.f32 	%f260, [%rd14+36];
	fma.rn.f32 	%f261, %f44, %f260, %f259;
	ld.global.nc.f32 	%f262, [%rd14+40];
	fma.rn.f32 	%f263, %f45, %f262, %f261;
	ld.global.nc.f32 	%f264, [%rd14+44];
	fma.rn.f32 	%f265, %f46, %f264, %f263;
	ld.global.nc.f32 	%f266, [%rd14+48];
	fma.rn.f32 	%f267, %f47, %f266, %f265;
	ld.global.nc.f32 	%f268, [%rd14+52];
	fma.rn.f32 	%f269, %f48, %f268, %f267;
	ld.global.nc.f32 	%f270, [%rd14+56];
	fma.rn.f32 	%f271, %f49, %f270, %f269;
	ld.global.nc.f32 	%f272, [%rd14+60];
	fma.rn.f32 	%f273, %f50, %f272, %f271;
	ld.global.nc.f32 	%f274, [%rd14+64];
	fma.rn.f32 	%f275, %f51, %f274, %f273;
	ld.global.nc.f32 	%f276, [%rd14+68];
	fma.rn.f32 	%f277, %f52, %f276, %f275;
	ld.global.nc.f32 	%f278, [%rd14+72];
	fma.rn.f32 	%f279, %f53, %f278, %f277;
	ld.global.nc.f32 	%f280, [%rd14+76];
	fma.rn.f32 	%f281, %f54, %f280, %f279;
	ld.global.nc.f32 	%f282, [%rd14+80];
	fma.rn.f32 	%f283, %f55, %f282, %f281;
	ld.global.nc.f32 	%f284, [%rd14+84];
	fma.rn.f32 	%f285, %f56, %f284, %f283;
	ld.global.nc.f32 	%f286, [%rd14+88];
	fma.rn.f32 	%f287, %f57, %f286, %f285;
	ld.global.nc.f32 	%f288, [%rd14+92];
	fma.rn.f32 	%f289, %f58, %f288, %f287;
	ld.global.nc.f32 	%f290, [%rd14+96];
	fma.rn.f32 	%f291, %f59, %f290, %f289;
	ld.global.nc.f32 	%f292, [%rd14+100];
	fma.rn.f32 	%f293, %f60, %f292, %f291;
	ld.global.nc.f32 	%f294, [%rd14+104];
	fma.rn.f32 	%f295, %f61, %f294, %f293;
	ld.global.nc.f32 	%f296, [%rd14+108];
	fma.rn.f32 	%f297, %f62, %f296, %f295;
	ld.global.nc.f32 	%f298, [%rd14+112];
	fma.rn.f32 	%f299, %f63, %f298, %f297;
	ld.global.nc.f32 	%f300, [%rd14+116];
	fma.rn.f32 	%f301, %f64, %f300, %f299;
	ld.global.nc.f32 	%f302, [%rd14+120];
	fma.rn.f32 	%f303, %f65, %f302, %f301;
	ld.global.nc.f32 	%f304, [%rd14+124];
	fma.rn.f32 	%f305, %f66, %f304, %f303;
	mul.f32 	%f306, %f418, %f305;
	st.local.f32 	[%rd27], %f306;
	max.f32 	%f454, %f454, %f306;
	add.s32 	%r59, %r59, 1;
	add.s64 	%rd27, %rd27, 4;
	add.s32 	%r58, %r58, 32;
	setp.lt.s32 	%p8, %r59, %r7;
	@%p8 bra 	$L__BB0_5;
$L__BB0_6:
	ld.param.u32 	%r54, [_Z18FlashAttnRefKernelILi32EEvPfPKfS2_S2_if_param_4];
	shl.b32 	%r60, %r57, 6;
	setp.le.s32 	%p9, %r54, %r60;
	mov.f32 	%f488, 0f00000000;
	mov.f32 	%f489, %f488;
	mov.f32 	%f490, %f488;
	mov.f32 	%f491, %f488;
	mov.f32 	%f492, %f488;
	mov.f32 	%f493, %f488;
	mov.f32 	%f494, %f488;
	mov.f32 	%f495, %f488;
	mov.f32 	%f496, %f488;
	mov.f32 	%f497, %f488;
	mov.f32 	%f498, %f488;
	mov.f32 	%f499, %f488;
	mov.f32 	%f500, %f488;
	mov.f32 	%f501, %f488;
	mov.f32 	%f502, %f488;
	mov.f32 	%f503, %f488;
	mov.f32 	%f504, %f488;
	mov.f32 	%f505, %f488;
	mov.f32 	%f506, %f488;
	mov.f32 	%f507, %f488;
	mov.f32 	%f508, %f488;
	mov.f32 	%f509, %f488;
	mov.f32 	%f510, %f488;
	mov.f32 	%f511, %f488;
	mov.f32 	%f512, %f488;
	mov.f32 	%f513, %f488;
	mov.f32 	%f514, %f488;
	mov.f32 	%f515, %f488;
	mov.f32 	%f516, %f488;
	mov.f32 	%f517, %f488;
	mov.f32 	%f518, %f488;
	mov.f32 	%f519, %f488;
	mov.f32 	%f520, %f488;
	@%p9 bra 	$L__BB0_9;
	mov.f32 	%f488, 0f00000000;
$L__BB0_8:
	ld.param.u32 	%r55, [_Z18FlashAttnRefKernelILi32EEvPfPKfS2_S2_if_param_4];
	ld.param.u64 	%rd26, [_Z18FlashAttnRefKernelILi32EEvPfPKfS2_S2_if_param_3];
	shl.b32 	%r39, %r57, 6;
	sub.s32 	%r40, %r60, %r39;
	mul.wide.u32 	%rd15, %r40, 4;
	add.s64 	%rd16, %rd1, %rd15;
	ld.local.f32 	%f309, [%rd16];
	sub.f32 	%f310, %f309, %f454;
	mul.f32 	%f311, %f310, 0f3FB8AA3B;
	ex2.approx.f32 	%f312, %f311;
	add.f32 	%f520, %f520, %f312;
	shl.b32 	%r41, %r60, 5;
	mov.u32 	%r42, %ctaid.z;
	mov.u32 	%r43, %nctaid.y;
	mov.u32 	%r44, %ctaid.y;
	mad.lo.s32 	%r45, %r42, %r43, %r44;
	mul.lo.s32 	%r46, %r55, %r45;
	shl.b32 	%r47, %r46, 5;
	add.s32 	%r48, %r41, %r47;
	cvta.to.global.u64 	%rd17, %rd26;
	mul.wide.s32 	%rd18, %r48, 4;
	add.s64 	%rd19, %rd17, %rd18;
	ld.global.nc.f32 	%f313, [%rd19];
	fma.rn.f32 	%f519, %f312, %f313, %f519;
	ld.global.nc.f32 	%f314, [%rd19+4];
	fma.rn.f32 	%f518, %f312, %f314, %f518;
	ld.global.nc.f32 	%f315, [%rd19+8];
	fma.rn.f32 	%f517, %f312, %f315, %f517;
	ld.global.nc.f32 	%f316, [%rd19+12];
	fma.rn.f32 	%f516, %f312, %f316, %f516;
	ld.global.nc.f32 	%f317, [%rd19+16];
	fma.rn.f32 	%f515, %f312, %f317, %f515;
	ld.global.nc.f32 	%f318, [%rd19+20];
	fma.rn.f32 	%f514, %f312, %f318, %f514;
	ld.global.nc.f32 	%f319, [%rd19+24];
	fma.rn.f32 	%f513, %f312, %f319, %f513;
	ld.global.nc.f32 	%f320, [%rd19+28];
	fma.rn.f32 	%f512, %f312, %f320, %f512;
	ld.global.nc.f32 	%f321, [%rd19+32];
	fma.rn.f32 	%f511, %f312, %f321, %f511;
	ld.global.nc.f32 	%f322, [%rd19+36];
	fma.rn.f32 	%f510, %f312, %f322, %f510;
	ld.global.nc.f32 	%f323, [%rd19+40];
	fma.rn.f32 	%f509, %f312, %f323, %f509;
	ld.global.nc.f32 	%f324, [%rd19+44];
	fma.rn.f32 	%f508, %f312, %f324, %f508;
	ld.global.nc.f32 	%f325, [%rd19+48];
	fma.rn.f32 	%f507, %f312, %f325, %f507;
	ld.global.nc.f32 	%f326, [%rd19+52];
	fma.rn.f32 	%f506, %f312, %f326, %f506;
	ld.global.nc.f32 	%f327, [%rd19+56];
	fma.rn.f32 	%f505, %f312, %f327, %f505;
	ld.global.nc.f32 	%f328, [%rd19+60];
	fma.rn.f32 	%f504, %f312, %f328, %f504;
	ld.global.nc.f32 	%f329, [%rd19+64];
	fma.rn.f32 	%f503, %f312, %f329, %f503;
	ld.global.nc.f32 	%f330, [%rd19+68];
	fma.rn.f32 	%f502, %f312, %f330, %f502;
	ld.global.nc.f32 	%f331, [%rd19+72];
	fma.rn.f32 	%f501, %f312, %f331, %f501;
	ld.global.nc.f32 	%f332, [%rd19+76];
	fma.rn.f32 	%f500, %f312, %f332, %f500;
	ld.global.nc.f32 	%f333, [%rd19+80];
	fma.rn.f32 	%f499, %f312, %f333, %f499;
	ld.global.nc.f32 	%f334, [%rd19+84];
	fma.rn.f32 	%f498, %f312, %f334, %f498;
	ld.global.nc.f32 	%f335, [%rd19+88];
	fma.rn.f32 	%f497, %f312, %f335, %f497;
	ld.global.nc.f32 	%f336, [%rd19+92];
	fma.rn.f32 	%f496, %f312, %f336, %f496;
	ld.global.nc.f32 	%f337, [%rd19+96];
	fma.rn.f32 	%f495, %f312, %f337, %f495;
	ld.global.nc.f32 	%f338, [%rd19+100];
	fma.rn.f32 	%f494, %f312, %f338, %f494;
	ld.global.nc.f32 	%f339, [%rd19+104];
	fma.rn.f32 	%f493, %f312, %f339, %f493;
	ld.global.nc.f32 	%f340, [%rd19+108];
	fma.rn.f32 	%f492, %f312, %f340, %f492;
	ld.global.nc.f32 	%f341, [%rd19+112];
	fma.rn.f32 	%f491, %f312, %f341, %f491;
	ld.global.nc.f32 	%f342, [%rd19+116];
	fma.rn.f32 	%f490, %f312, %f342, %f490;
	ld.global.nc.f32 	%f343, [%rd19+120];
	fma.rn.f32 	%f489, %f312, %f343, %f489;
	ld.global.nc.f32 	%f344, [%rd19+124];
	fma.rn.f32 	%f488, %f312, %f344, %f488;
	add.s32 	%r60, %r60, 1;
	setp.lt.s32 	%p10, %r60, %r7;
	@%p10 bra 	$L__BB0_8;
$L__BB0_9:
	ld.param.u32 	%r56, [_Z18FlashAttnRefKernelILi32EEvPfPKfS2_S2_if_param_4];
	max.f32 	%f169, %f452, %f454;
	sub.f32 	%f345, %f452, %f169;
	mul.f32 	%f346, %f345, 0f3FB8AA3B;
	ex2.approx.f32 	%f347, %f346;
	sub.f32 	%f348, %f454, %f169;
	mul.f32 	%f349, %f348, 0f3FB8AA3B;
	ex2.approx.f32 	%f350, %f349;
	mul.f32 	%f351, %f520, %f350;
	fma.rn.f32 	%f553, %f553, %f347, %f351;
	mul.f32 	%f352, %f350, %f519;
	fma.rn.f32 	%f521, %f347, %f521, %f352;
	mul.f32 	%f353, %f350, %f518;
	fma.rn.f32 	%f522, %f347, %f522, %f353;
	mul.f32 	%f354, %f350, %f517;
	fma.rn.f32 	%f523, %f347, %f523, %f354;
	mul.f32 	%f355, %f350, %f516;
	fma.rn.f32 	%f524, %f347, %f524, %f355;
	mul.f32 	%f356, %f350, %f515;
	fma.rn.f32 	%f525, %f347, %f525, %f356;
	mul.f32 	%f357, %f350, %f514;
	fma.rn.f32 	%f526, %f347, %f526, %f357;
	mul.f32 	%f358, %f350, %f513;
	fma.rn.f32 	%f527, %f347, %f527, %f358;
	mul.f32 	%f359, %f350, %f512;
	fma.rn.f32 	%f528, %f347, %f528, %f359;
	mul.f32 	%f360, %f350, %f511;
	fma.rn.f32 	%f529, %f347, %f529, %f360;
	mul.f32 	%f361, %f350, %f510;
	fma.rn.f32 	%f530, %f347, %f530, %f361;
	mul.f32 	%f362, %f350, %f509;
	fma.rn.f32 	%f531, %f347, %f531, %f362;
	mul.f32 	%f363, %f350, %f508;
	fma.rn.f32 	%f532, %f347, %f532, %f363;
	mul.f32 	%f364, %f350, %f507;
	fma.rn.f32 	%f533, %f347, %f533, %f364;
	mul.f32 	%f365, %f350, %f506;
	fma.rn.f32 	%f534, %f347, %f534, %f365;
	mul.f32 	%f366, %f350, %f505;
	fma.rn.f32 	%f535, %f347, %f535, %f366;
	mul.f32 	%f367, %f350, %f504;
	fma.rn.f32 	%f536, %f347, %f536, %f367;
	mul.f32 	%f368, %f350, %f503;
	fma.rn.f32 	%f537, %f347, %f537, %f368;
	mul.f32 	%f369, %f350, %f502;
	fma.rn.f32 	%f538, %f347, %f538, %f369;
	mul.f32 	%f370, %f350, %f501;
	fma.rn.f32 	%f539, %f347, %f539, %f370;
	mul.f32 	%f371, %f350, %f500;
	fma.rn.f32 	%f540, %f347, %f540, %f371;
	mul.f32 	%f372, %f350, %f499;
	fma.rn.f32 	%f541, %f347, %f541, %f372;
	mul.f32 	%f373, %f350, %f498;
	fma.rn.f32 	%f542, %f347, %f542, %f373;
	mul.f32 	%f374, %f350, %f497;
	fma.rn.f32 	%f543, %f347, %f543, %f374;
	mul.f32 	%f375, %f350, %f496;
	fma.rn.f32 	%f544, %f347, %f544, %f375;
	mul.f32 	%f376, %f350, %f495;
	fma.rn.f32 	%f545, %f347, %f545, %f376;
	mul.f32 	%f377, %f350, %f494;
	fma.rn.f32 	%f546, %f347, %f546, %f377;
	mul.f32 	%f378, %f350, %f493;
	fma.rn.f32 	%f547, %f347, %f547, %f378;
	mul.f32 	%f379, %f350, %f492;
	fma.rn.f32 	%f548, %f347, %f548, %f379;
	mul.f32 	%f380, %f350, %f491;
	fma.rn.f32 	%f549, %f347, %f549, %f380;
	mul.f32 	%f381, %f350, %f490;
	fma.rn.f32 	%f550, %f347, %f550, %f381;
	mul.f32 	%f382, %f350, %f489;
	fma.rn.f32 	%f551, %f347, %f551, %f382;
	mul.f32 	%f383, %f350, %f488;
	fma.rn.f32 	%f552, %f347, %f552, %f383;
	add.s32 	%r57, %r57, 1;
	add.s32 	%r49, %r56, 63;
	shr.u32 	%r50, %r49, 6;
	setp.ne.s32 	%p11, %r57, %r50;
	mov.f32 	%f452, %f169;
	@%p11 bra 	$L__BB0_3;
$L__BB0_10:
	ld.param.u64 	%rd23, [_Z18FlashAttnRefKernelILi32EEvPfPKfS2_S2_if_param_0];
	setp.gt.f32 	%p12, %f553, 0f00000000;
	rcp.rn.f32 	%f384, %f553;
	selp.f32 	%f385, %f384, 0f00000000, %p12;
	mul.f32 	%f386, %f385, %f521;
	cvta.to.global.u64 	%rd20, %rd23;
	mul.wide.s32 	%rd21, %r5, 4;
	add.s64 	%rd22, %rd20, %rd21;
	st.global.f32 	[%rd22], %f386;
	mul.f32 	%f387, %f385, %f522;
	st.global.f32 	[%rd22+4], %f387;
	mul.f32 	%f388, %f385, %f523;
	st.global.f32 	[%rd22+8], %f388;
	mul.f32 	%f389, %f385, %f524;
	st.global.f32 	[%rd22+12], %f389;
	mul.f32 	%f390, %f385, %f525;
	st.global.f32 	[%rd22+16], %f390;
	mul.f32 	%f391, %f385, %f526;
	st.global.f32 	[%rd22+20], %f391;
	mul.f32 	%f392, %f385, %f527;
	st.global.f32 	[%rd22+24], %f392;
	mul.f32 	%f393, %f385, %f528;
	st.global.f32 	[%rd22+28], %f393;
	mul.f32 	%f394, %f385, %f529;
	st.global.f32 	[%rd22+32], %f394;
	mul.f32 	%f395, %f385, %f530;
	st.global.f32 	[%rd22+36], %f395;
	mul.f32 	%f396, %f385, %f531;
	st.global.f32 	[%rd22+40], %f396;
	mul.f32 	%f397, %f385, %f532;
	st.global.f32 	[%rd22+44], %f397;
	mul.f32 	%f398, %f385, %f533;
	st.global.f32 	[%rd22+48], %f398;
	mul.f32 	%f399, %f385, %f534;
	st.global.f32 	[%rd22+52], %f399;
	mul.f32 	%f400, %f385, %f535;
	st.global.f32 	[%rd22+56], %f400;
	mul.f32 	%f401, %f385, %f536;
	st.global.f32 	[%rd22+60], %f401;
	mul.f32 	%f402, %f385, %f537;
	st.global.f32 	[%rd22+64], %f402;
	mul.f32 	%f403, %f385, %f538;
	st.global.f32 	[%rd22+68], %f403;
	mul.f32 	%f404, %f385, %f539;
	st.global.f32 	[%rd22+72], %f404;
	mul.f32 	%f405, %f385, %f540;
	st.global.f32 	[%rd22+76], %f405;
	mul.f32 	%f406, %f385, %f541;
	st.global.f32 	[%rd22+80], %f406;
	mul.f32 	%f407, %f385, %f542;
	st.global.f32 	[%rd22+84], %f407;
	mul.f32 	%f408, %f385, %f543;
	st.global.f32 	[%rd22+88], %f408;
	mul.f32 	%f409, %f385, %f544;
	st.global.f32 	[%rd22+92], %f409;
	mul.f32 	%f410, %f385, %f545;
	st.global.f32 	[%rd22+96], %f410;
	mul.f32 	%f411, %f385, %f546;
	st.global.f32 	[%rd22+100], %f411;
	mul.f32 	%f412, %f385, %f547;
	st.global.f32 	[%rd22+104], %f412;
	mul.f32 	%f413, %f385, %f548;
	st.global.f32 	[%rd22+108], %f413;
	mul.f32 	%f414, %f385, %f549;
	st.global.f32 	[%rd22+112], %f414;
	mul.f32 	%f415, %f385, %f550;
	st.global.f32 	[%rd22+116], %f415;
	mul.f32 	%f416, %f385, %f551;
	st.global.f32 	[%rd22+120], %f416;
	mul.f32 	%f417, %f385, %f552;
	st.global.f32 	[%rd22+124], %f417;
$L__BB0_11:
	ret;

}
	// .globl	_Z18FlashAttnRefKernelILi64EEvPfPKfS2_S2_if
.visible .entry _Z18FlashAttnRefKernelILi64EEvPfPKfS2_S2_if(
	.param .u64 .ptr .align 1 _Z18FlashAttnRefKernelILi64EEvPfPKfS2_S2_if_param_0,
	.param .u64 .ptr .align 1 _Z18FlashAttnRefKernelILi64EEvPfPKfS2_S2_if_param_1,
	.param .u64 .ptr .align 1 _Z18FlashAttnRefKernelILi64EEvPfPKfS2_S2_if_param_2,
	.param .u64 .ptr .align 1 _Z18FlashAttnRefKernelILi64EEvPfPKfS2_S2_if_param_3,
	.param .u32 _Z18FlashAttnRefKernelILi64EEvPfPKfS2_S2_if_param_4,
	.param .f32 _Z18FlashAttnRefKernelILi64EEvPfPKfS2_S2_if_param_5
)
{
	.local .align 16 .b8 	__local_depot1[256];
	.reg .b64 	%SP;
	.reg .b64 	%SPL;
	.reg .pred 	%p<13>;
	.reg .b32 	%r<61>;
	.reg .b32 	%f<1066>;
	.reg .b64 	%rd<28>;

	mov.u64 	%SPL, __local_depot1;
	ld.param.u32 	%r18, [_Z18FlashAttnRefKernelILi64EEvPfPKfS2_S2_if_param_4];
	add.u64 	%rd1, %SPL, 0;
	mov.u32 	%r19, %nctaid.z;
	mov.u32 	%r20, %nctaid.y;
	mov.u32 	%r2, %ctaid.z;
	mov.u32 	%r21, %ctaid.y;
	mov.u32 	%r22, %ctaid.x;
	mov.u32 	%r23, %ntid.x;
	mov.u32 	%r24, %tid.x;
	mad.lo.s32 	%r4, %r22, %r23, %r24;
	setp.ge.u32 	%p1, %r2, %r19;
	setp.ge.u32 	%p2, %r21, %r20;
	or.pred  	%p3, %p1, %p2;
	setp.ge.s32 	%p4, %r4, %r18;
	or.pred  	%p5, %p3, %p4;
	@%p5 bra 	$L__BB1_11;
	ld.param.u32 	%r51, [_Z18FlashAttnRefKernelILi64EEvPfPKfS2_S2_if_param_4];
	mad.lo.s32 	%r25, %r2, %r20, %r21;
	mul.lo.s32 	%r26, %r51, %r25;
	shl.b32 	%r27, %r26, 6;
	shl.b32 	%r28, %r4, 6;
	add.s32 	%r5, %r27, %r28;
	setp.lt.s32 	%p6, %r51, 1;
	mov.f32 	%f1001, 0f00000000;
	mov.f32 	%f1002, %f1001;
	mov.f32 	%f1003, %f1001;
	mov.f32 	%f1004, %f1001;
	mov.f32 	%f1005, %f1001;
	mov.f32 	%f1006, %f1001;
	mov.f32 	%f1007, %f1001;
	mov.f32 	%f1008, %f1001;
	mov.f32 	%f1009, %f1001;
	mov.f32 	%f1010, %f1001;
	mov.f32 	%f1011, %f1001;
	mov.f32 	%f1012, %f1001;
	mov.f32 	%f1013, %f1001;
	mov.f32 	%f1014, %f1001;
	mov.f32 	%f1015, %f1001;
	mov.f32 	%f1016, %f1001;
	mov.f32 	%f1017, %f1001;
	mov.f32 	%f1018, %f1001;
	mov.f32 	%f1019, %f1001;
	mov.f32 	%f1020, %f1001;
	mov.f32 	%f1021, %f1001;
	mov.f32 	%f1022, %f1001;
	mov.f32 	%f1023, %f1001;
	mov.f32 	%f1024, %f1001;
	mov.f32 	%f1025, %f1001;
	mov.f32 	%f1026, %f1001;
	mov.f32 	%f1027, %f1001;
	mov.f32 	%f1028, %f1001;
	mov.f32 	%f1029, %f1001;
	mov.f32 	%f1030, %f1001;
	mov.f32 	%f1031, %f1001;
	mov.f32 	%f1032, %f1001;
	mov.f32 	%f1033, %f1001;
	mov.f32 	%f1034, %f1001;
	mov.f32 	%f1035, %f1001;
	mov.f32 	%f1036, %f1001;
	mov.f32 	%f1037, %f1001;
	mov.f32 	%f1038, %f1001;
	mov.f32 	%f1039, %f1001;
	mov.f32 	%f1040, %f1001;
	mov.f32 	%f1041, %f1001;
	mov.f32 	%f1042, %f1001;
	mov.f32 	%f1043, %f1001;
	mov.f32 	%f1044, %f1001;
	mov.f32 	%f1045, %f1001;
	mov.f32 	%f1046, %f1001;
	mov.f32 	%f1047, %f1001;
	mov.f32 	%f1048, %f1001;
	mov.f32 	%f1049, %f1001;
	mov.f32 	%f1050, %f1001;
	mov.f32 	%f1051, %f1001;
	mov.f32 	%f1052, %f1001;
	mov.f32 	%f1053, %f1001;
	mov.f32 	%f1054, %f1001;
	mov.f32 	%f1055, %f1001;
	mov.f32 	%f1056, %f1001;
	mov.f32 	%f1057, %f1001;
	mov.f32 	%f1058, %f1001;
	mov.f32 	%f1059, %f1001;
	mov.f32 	%f1060, %f1001;
	mov.f32 	%f1061, %f1001;
	mov.f32 	%f1062, %f1001;
	mov.f32 	%f1063, %f1001;
	mov.f32 	%f1064, %f1001;
	mov.f32 	%f1065, %f1001;
	@%p6 bra 	$L__BB1_10;
	mov.f32 	%f868, 0fFF800000;
	mov.b32 	%r57, 0;
	mov.f32 	%f1001, 0f00000000;
	mul.wide.s32 	%rd10, %r5, 4;
$L__BB1_3:
	ld.param.u32 	%r52, [_Z18FlashAttnRefKernelILi64EEvPfPKfS2_S2_if_param_4];
	shl.b32 	%r30, %r57, 6;
	add.s32 	%r31, %r30, 64;
	min.s32 	%r7, %r31, %r52;
	mov.f32 	%f870, 0fFF800000;
	st.local.v4.f32 	[%rd1], {%f870, %f870, %f870, %f870};
	st.local.v4.f32 	[%rd1+16], {%f870, %f870, %f870, %f870};
	st.local.v4.f32 	[%rd1+32], {%f870, %f870, %f870, %f870};
	st.local.v4.f32 	[%rd1+48], {%f870, %f870, %f870, %f870};
	st.local.v4.f32 	[%rd1+64], {%f870, %f870, %f870, %f870};
	st.local.v4.f32 	[%rd1+80], {%f870, %f870, %f870, %f870};
	st.local.v4.f32 	[%rd1+96], {%f870, %f870, %f870, %f870};
	st.local.v4.f32 	[%rd1+112], {%f870, %f870, %f870, %f870};
	st.local.v4.f32 	[%rd1+128], {%f870, %f870, %f870, %f870};
	st.local.v4.f32 	[%rd1+144], {%f870, %f870, %f870, %f870};
	st.local.v4.f32 	[%rd1+160], {%f870, %f870, %f870, %f870};
	st.local.v4.f32 	[%rd1+176], {%f870, %f870, %f870, %f870};
	st.local.v4.f32 	[%rd1+192], {%f870, %f870, %f870, %f870};
	st.local.v4.f32 	[%rd1+208], {%f870, %f870, %f870, %f870};
	st.local.v4.f32 	[%rd1+224], {%f870, %f870, %f870, %f870};
	st.local.v4.f32 	[%rd1+240], {%f870, %f870, %f870, %f870};
	setp.le.s32 	%p7, %r52, %r30;
	@%p7 bra 	$L__BB1_6;
	ld.param.u32 	%r53, [_Z18FlashAttnRefKernelILi64EEvPfPKfS2_S2_if_param_4];
	ld.param.u64 	%rd24, [_Z18FlashAttnRefKernelILi64EEvPfPKfS2_S2_if_param_1];
	shl.b32 	%r59, %r57, 6;
	cvta.to.global.u64 	%rd9, %rd24;
	add.s64 	%rd11, %rd9, %rd10;
	ld.global.nc.f32 	%f67, [%rd11];
	ld.global.nc.f32 	%f68, [%rd11+4];
	ld.global.nc.f32 	%f69, [%rd11+8];
	ld.global.nc.f32 	%f70, [%rd11+12];
	ld.global.nc.f32 	%f71, [%rd11+16];
	ld.global.nc.f32 	%f72, [%rd11+20];
	ld.global.nc.f32 	%f73, [%rd11+24];
	ld.global.nc.f32 	%f74, [%rd11+28];
	ld.global.nc.f32 	%f75, [%rd11+32];
	ld.global.nc.f32 	%f76, [%rd11+36];
	ld.global.nc.f32 	%f77, [%rd11+40];
	ld.global.nc.f32 	%f78, [%rd11+44];
	ld.global.nc.f32 	%f79, [%rd11+48];
	ld.global.nc.f32 	%f80, [%rd11+52];
	ld.global.nc.f32 	%f81, [%rd11+56];
	ld.global.nc.f32 	%f82, [%rd11+60];
	ld.global.nc.f32 	%f83, [%rd11+64];
	ld.global.nc.f32 	%f84, [%rd11+68];
	ld.global.nc.f32 	%f85, [%rd11+72];
	ld.global.nc.f32 	%f86, [%rd11+76];
	ld.global.nc.f32 	%f87, [%rd11+80];
	ld.global.nc.f32 	%f88, [%rd11+84];
	ld.global.nc.f32 	%f89, [%rd11+88];
	ld.global.nc.f32 	%f90, [%rd11+92];
	ld.global.nc.f32 	%f91, [%rd11+96];
	ld.global.nc.f32 	%f92, [%rd11+100];
	ld.global.nc.f32 	%f93, [%rd11+104];
	ld.global.nc.f32 	%f94, [%rd11+108];
	ld.global.nc.f32 	%f95, [%rd11+112];
	ld.global.nc.f32 	%f96, [%rd11+116];
	ld.global.nc.f32 	%f97, [%rd11+120];
	ld.global.nc.f32 	%f98, [%rd11+124];
	ld.global.nc.f32 	%f99, [%rd11+128];
	ld.global.nc.f32 	%f100, [%rd11+132];
	ld.global.nc.f32 	%f101, [%rd11+136];
	ld.global.nc.f32 	%f102, [%rd11+140];
	ld.global.nc.f32 	%f103, [%rd11+144];
	ld.global.nc.f32 	%f104, [%rd11+148];
	ld.global.nc.f32 	%f105, [%rd11+152];
	ld.global.nc.f32 	%f106, [%rd11+156];
	ld.global.nc.f32 	%f107, [%rd11+160];
	ld.global.nc.f32 	%f108, [%rd11+164];
	ld.global.nc.f32 	%f109, [%rd11+168];
	ld.global.nc.f32 	%f110, [%rd11+172];
	ld.global.nc.f32 	%f111, [%rd11+176];
	ld.global.nc.f32 	%f112, [%rd11+180];
	ld.global.nc.f32 	%f113, [%rd11+184];
	ld.global.nc.f32 	%f114, [%rd11+188];
	ld.global.nc.f32 	%f115, [%rd11+192];
	ld.global.nc.f32 	%f116, [%rd11+196];
	ld.global.nc.f32 	%f117, [%rd11+200];
	ld.global.nc.f32 	%f118, [%rd11+204];
	ld.global.nc.f32 	%f119, [%rd11+208];
	ld.global.nc.f32 	%f120, [%rd11+212];
	ld.global.nc.f32 	%f121, [%rd11+216];
	ld.global.nc.f32 	%f122, [%rd11+220];
	ld.global.nc.f32 	%f123, [%rd11+224];
	ld.global.nc.f32 	%f124, [%rd11+228];
	ld.global.nc.f32 	%f125, [%rd11+232];
	ld.global.nc.f32 	%f126, [%rd11+236];
	ld.global.nc.f32 	%f127, [%rd11+240];
	ld.global.nc.f32 	%f128, [%rd11+244];
	ld.global.nc.f32 	%f129, [%rd11+248];
	ld.global.nc.f32 	%f130, [%rd11+252];
	shl.b32 	%r32, %r57, 12;
	mov.u32 	%r33, %ctaid.z;
	mov.u32 	%r34, %nctaid.y;
	mov.u32 	%r35, %ctaid.y;
	mad.lo.s32 	%r36, %r33, %r34, %r35;
	mul.lo.s32 	%r37, %r53, %r36;
	shl.b32 	%r38, %r37, 6;
	add.s32 	%r58, %r38, %r32;
	mov.f32 	%f870, 0fFF800000;
	mov.u64 	%rd27, %rd1;
$L__BB1_5:
	ld.param.f32 	%f802, [_Z18FlashAttnRefKernelILi64EEvPfPKfS2_S2_if_param_5];
	ld.param.u64 	%rd25, [_Z18FlashAttnRefKernelILi64EEvPfPKfS2_S2_if_param_2];
	mul.wide.s32 	%rd12, %r58, 4;
	cvta.to.global.u64 	%rd13, %rd25;
	add.s64 	%rd14, %rd13, %rd12;
	ld.global.nc.f32 	%f466, [%rd14];
	fma.rn.f32 	%f467, %f67, %f466, 0f00000000;
	ld.global.nc.f32 	%f468, [%rd14+4];
	fma.rn.f32 	%f469, %f68, %f468, %f467;
	ld.global.nc.f32 	%f470, [%rd14+8];
	fma.rn.f32 	%f471, %f69, %f470, %f469;
	ld.global.nc.f32 	%f472, [%rd14+12];
	fma.rn.f32 	%f473, %f70, %f472, %f471;
	ld.global.nc.f32 	%f474, [%rd14+16];
	fma.rn.f32 	%f475, %f71, %f474, %f473;
	ld.global.nc.f32 	%f476, [%rd14+20];
	fma.rn.f32 	%f477, %f72, %f476, %f475;
	ld.global.nc.f32 	%f478, [%rd14+24];
	fma.rn.f32 	%f479, %f73, %f478, %f477;
	ld.global.nc.f32 	%f480, [%rd14+28];
	fma.rn.f32 	%f481, %f74, %f480, %f479;
	ld.global.nc.f32 	%f482, [%rd14+32];
	fma.rn.f32 	%f483, %f75, %f482, %f481;
	ld.global.nc.f32 	%f484, [%rd14+36];
	fma.rn.f32 	%f485, %f76, %f484, %f483;
	ld.global.nc.f32 	%f486, [%rd14+40];
	fma.rn.f32 	%f487, %f77, %f486, %f485;
	ld.global.nc.f32 	%f488, [%rd14+44];
	fma.rn.f32 	%f489, %f78, %f488, %f487;
	ld.global.nc.f32 	%f490, [%rd14+48];
	fma.rn.f32 	%f491, %f79, %f490, %f489;
	ld.global.nc.f32 	%f492, [%rd14+52];
	fma.rn.f32 	%f493, %f80, %f492, %f491;
	ld.global.nc.f32 	%f494, [%rd14+56];
	fma.rn.f32 	%f495, %f81, %f494, %f493;
	ld.global.nc.f32 	%f496, [%rd14+60];
	fma.rn.f32 	%f497, %f82, %f496, %f495;
	ld.global.nc.f32 	%f498, [%rd14+64];
	fma.rn.f32 	%f499, %f83, %f498, %f497;
	ld.global.nc.f32 	%f500, [%rd14+68];
	fma.rn.f32 	%f501, %f84, %f500, %f499;
	ld.global.nc.f32 	%f502, [%rd14+72];
	fma.rn.f32 	%f503, %f85, %f502, %f501;
	ld.global.nc.f32 	%f504, [%rd14+76];
	fma.rn.f32 	%f505, %f86, %f504, %f503;
	ld.global.nc.f32 	%f506, [%rd14+80];
	fma.rn.f32 	%f507, %f87, %f506, %f505;
	ld.global.nc.f32 	%f508, [%rd14+84];
	fma.rn.f32 	%f509, %f88, %f508, %f507;
	ld.global.nc.f32 	%f510, [%rd14+88];
	fma.rn.f32 	%f511, %f89, %f510, %f509;
	ld.global.nc.f32 	%f512, [%rd14+92];
	fma.rn.f32 	%f513, %f90, %f512, %f511;
	ld.global.nc.f32 	%f514, [%rd14+96];
	fma.rn.f32 	%f515, %f91, %f514, %f513;
	ld.global.nc.f32 	%f516, [%rd14+100];
	fma.rn.f32 	%f517, %f92, %f516, %f515;
	ld.global.nc.f32 	%f518, [%rd14+104];
	fma.rn.f32 	%f519, %f93, %f518, %f517;
	ld.global.nc.f32 	%f520, [%rd14+108];
	fma.rn.f32 	%f521, %f94, %f520, %f519;
	ld.global.nc.f32 	%f522, [%rd14+112];
	fma.rn.f32 	%f523, %f95, %f522, %f521;
	ld.global.nc.f32 	%f524, [%rd14+116];
	fma.rn.f32 	%f525, %f96, %f524, %f523;
	ld.global.nc.f32 	%f526, [%rd14+120];
	fma.rn.f32 	%f527, %f97, %f526, %f525;
	ld.global.nc.f32 	%f528, [%rd14+124];
	fma.rn.f32 	%f529, %f98, %f528, %f527;
	ld.global.nc.f32 	%f530, [%rd14+128];
	fma.rn.f32 	%f531, %f99, %f530, %f529;
	ld.global.nc.f32 	%f532, [%rd14+132];
	fma.rn.f32 	%f533, %f100, %f532, %f531;
	ld.global.nc.f32 	%f534, [%rd14+136];
	fma.rn.f32 	%f535, %f101, %f534, %f533;
	ld.global.nc.f32 	%f536, [%rd14+140];
	fma.rn.f32 	%f537, %f102, %f536, %f535;
	ld.global.nc.f32 	%f538, [%rd14+144];
	fma.rn.f32 	%f539, %f103, %f538, %f537;
	ld.global.nc.f32 	%f540, [%rd14+148];
	fma.rn.f32 	%f541, %f104, %f540, %f539;
	ld.global.nc.f32 	%f542, [%rd14+152];
	fma.rn.f32 	%f543, %f105, %f542, %f541;
	ld.global.nc.f32 	%f544, [%rd14+156];
	fma.rn.f32 	%f545, %f106, %f544, %f543;
	ld.global.nc.f32 	%f546, [%rd14+160];
	fma.rn.f32 	%f547, %f107, %f546, %f545;
	ld.global.nc.f32 	%f548, [%rd14+164];
	fma.rn.f32 	%f549, %f108, %f548, %f547;
	ld.global.nc.f32 	%f550, [%rd14+168];
	fma.rn.f32 	%f551, %f109, %f550, %f549;
	ld.global.nc.f32 	%f552, [%rd14+172];
	fma.rn.f32 	%f553, %f110, %f552, %f551;
	ld.global.nc.f32 	%f554, [%rd14+176];
	fma.rn.f32 	%f555, %f111, %f554, %f553;
	ld.global.nc.f32 	%f556, [%rd14+180];
	fma.rn.f32 	%f557, %f112, %f556, %f555;
	ld.global.nc.f32 	%f558, [%rd14+184];
	fma.rn.f32 	%f559, %f113, %f558, %f557;
	ld.global.nc.f32 	%f560, [%rd14+188];
	fma.rn.f32 	%f561, %f114, %f560, %f559;
	ld.global.nc.f32 	%f562, [%rd14+192];
	fma.rn.f32 	%f563, %f115, %f562, %f561;
	ld.global.nc.f32 	%f564, [%rd14+196];
	fma.rn.f32 	%f565, %f116, %f564, %f563;
	ld.global.nc.f32 	%f566, [%rd14+200];
	fma.rn.f32 	%f567, %f117, %f566, %f565;
	ld.global.nc.f32 	%f568, [%rd14+204];
	fma.rn.f32 	%f569, %f118, %f568, %f567;
	ld.global.nc.f32 	%f570, [%rd14+208];
	fma.rn.f32 	%f571, %f119, %f570, %f569;
	ld.global.nc.f32 	%f572, [%rd14+212];
	fma.rn.f32 	%f573, %f120, %f572, %f571;
	ld.global.nc.f32 	%f574, [%rd14+216];
	fma.rn.f32 	%f575, %f121, %f574, %f573;
	ld.global.nc.f32 	%f576, [%rd14+220];
	fma.rn.f32 	%f577, %f122, %f576, %f575;
	ld.global.nc.f32 	%f578, [%rd14+224];
	fma.rn.f32 	%f579, %f123, %f578, %f577;
	ld.global.nc.f32 	%f580, [%rd14+228];
	fma.rn.f32 	%f581, %f124, %f580, %f579;
	ld.global.nc.f32 	%f582, [%rd14+232];
	fma.rn.f32 	%f583, %f125, %f582, %f581;
	ld.global.nc.f32 	%f584, [%rd14+236];
	fma.rn.f32 	%f585, %f126, %f584, %f583;
	ld.global.nc.f32 	%f586, [%rd14+240];
	fma.rn.f32 	%f587, %f127, %f586, %f585;
	ld.global.nc.f32 	%f588, [%rd14+244];
	fma.rn.f32 	%f589, %f128, %f588, %f587;
	ld.global.nc.f32 	%f590, [%rd14+248];
	fma.rn.f32 	%f591, %f129, %f590, %f589;
	ld.global.nc.f32 	%f592, [%rd14+252];
	fma.rn.f32 	%f593, %f130, %f592, %f591;
	mul.f32 	%f594, %f802, %f593;
	st.local.f32 	[%rd27], %f594;
	max.f32 	%f870, %f870, %f594;
	add.s32 	%r59, %r59, 1;
	add.s64 	%rd27, %rd27, 4;
	add.s32 	%r58, %r58, 64;
	setp.lt.s32 	%p8, %r59, %r7;
	@%p8 bra 	$L__BB1_5;
$L__BB1_6:
	ld.param.u32 	%r54, [_Z18FlashAttnRefKernelILi64EEvPfPKfS2_S2_if_param_4];
	shl.b32 	%r60, %r57, 6;
	setp.le.s32 	%p9, %r54, %r60;
	mov.f32 	%f936, 0f00000000;
	mov.f32 	%f937, %f936;
	mov.f32 	%f938, %f936;
	mov.f32 	%f939, %f936;
	mov.f32 	%f940, %f936;
	mov.f32 	%f941, %f936;
	mov.f32 	%f942, %f936;
	mov.f32 	%f943, %f936;
	mov.f32 	%f944, %f936;
	mov.f32 	%f945, %f936;
	mov.f32 	%f946, %f936;
	mov.f32 	%f947, %f936;
	mov.f32 	%f948, %f936;
	mov.f32 	%f949, %f936;
	mov.f32 	%f950, %f936;
	mov.f32 	%f951, %f936;
	mov.f32 	%f952, %f936;
	mov.f32 	%f953, %f936;
	mov.f32 	%f954, %f936;
	mov.f32 	%f955, %f936;
	mov.f32 	%f956, %f936;
	mov.f32 	%f957, %f936;
	mov.f32 	%f958, %f936;
	mov.f32 	%f959, %f936;
	mov.f32 	%f960, %f936;
	mov.f32 	%f961, %f936;
	mov.f32 	%f962, %f936;
	mov.f32 	%f963, %f936;
	mov.f32 	%f964, %f936;
	mov.f32 	%f965, %f936;
	mov.f32 	%f966, %f936;
	mov.f32 	%f967, %f936;
	mov.f32 	%f968, %f936;
	mov.f32 	%f969, %f936;
	mov.f32 	%f970, %f936;
	mov.f32 	%f971, %f936;
	mov.f32 	%f972, %f936;
	mov.f32 	%f973, %f936;
	mov.f32 	%f974, %f936;
	mov.f32 	%f975, %f936;
	mov.f32 	%f976, %f936;
	mov.f32 	%f977, %f936;
	mov.f32 	%f978, %f936;
	mov.f32 	%f979, %f936;
	mov.f32 	%f980, %f936;
	mov.f32 	%f981, %f936;
	mov.f32 	%f982, %f936;
	mov.f32 	%f983, %f936;
	mov.f32 	%f984, %f936;
	mov.f32 	%f985, %f936;
	mov.f32 	%f986, %f936;
	mov.f32 	%f987, %f936;
	mov.f32 	%f988, %f936;
	mov.f32 	%f989, %f936;
	mov.f32 	%f990, %f936;
	mov.f32 	%f991, %f936;
	mov.f32 	%f992, %f936;
	mov.f32 	%f993, %f936;
	mov.f32 	%f994, %f936;
	mov.f32 	%f995, %f936;
	mov.f32 	%f996, %f936;
	mov.f32 	%f997, %f936;
	mov.f32 	%f998, %f936;
	mov.f32 	%f999, %f936;
	mov.f32 	%f1000, %f936;
	@%p9 bra 	$L__BB1_9;
	mov.f32 	%f936, 0f00000000;
$L__BB1_8:
	ld.param.u32 	%r55, [_Z18FlashAttnRefKernelILi64EEvPfPKfS2_S2_if_param_4];
	ld.param.u64 	%rd26, [_Z18FlashAttnRefKernelILi64EEvPfPKfS2_S2_if_param_3];
	shl.b32 	%r39, %r57, 6;
	sub.s32 	%r40, %r60, %r39;
	mul.wide.u32 	%rd15, %r40, 4;
	add.s64 	%rd16, %rd1, %rd15;
	ld.local.f32 	%f597, [%rd16];
	sub.f32 	%f598, %f597, %f870;
	mul.f32 	%f599, %f598, 0f3FB8AA3B;
	ex2.approx.f32 	%f600, %f599;
	add.f32 	%f1000, %f1000, %f600;
	shl.b32 	%r41, %r60, 6;
	mov.u32 	%r42, %ctaid.z;
	mov.u32 	%r43, %nctaid.y;
	mov.u32 	%r44, %ctaid.y;
	mad.lo.s32 	%r45, %r42, %r43, %r44;
	mul.lo.s32 	%r46, %r55, %r45;
	shl.b32 	%r47, %r46, 6;
	add.s32 	%r48, %r41, %r47;
	cvta.to.global.u64 	%rd17, %rd26;
	mul.wide.s32 	%rd18, %r48, 4;
	add.s64 	%rd19, %rd17, %rd18;
	ld.global.nc.f32 	%f601, [%rd19];
	fma.rn.f32 	%f999, %f600, %f601, %f999;
	ld.global.nc.f32 	%f602, [%rd19+4];
	fma.rn.f32 	%f998, %f600, %f602, %f998;
	ld.global.nc.f32 	%f603, [%rd19+8];
	fma.rn.f32 	%f997, %f600, %f603, %f997;
	ld.global.nc.f32 	%f604, [%rd19+12];
	fma.rn.f32 	%f996, %f600, %f604, %f996;
	ld.global.nc.f32 	%f605, [%rd19+16];
	fma.rn.f32 	%f995, %f600, %f605, %f995;
	ld.global.nc.f32 	%f606, [%rd19+20];
	fma.rn.f32 	%f994, %f600, %f606, %f994;
	ld.global.nc.f32 	%f607, [%rd19+24];
	fma.rn.f32 	%f993, %f600, %f607, %f993;
	ld.global.nc.f32 	%f608, [%rd19+28];
	fma.rn.f32 	%f992, %f600, %f608, %f992;
	ld.global.nc.f32 	%f609, [%rd19+32];
	fma.rn.f32 	%f991, %f600, %f609, %f991;
	ld.global.nc.f32 	%f610, [%rd19+36];
	fma.rn.f32 	%f990, %f600, %f610, %f990;
	ld.global.nc.f32 	%f611, [%rd19+40];
	fma.rn.f32 	%f989, %f600, %f611, %f989;
	ld.global.nc.f32 	%f612, [%rd19+44];
	fma.rn.f32 	%f988, %f600, %f612, %f988;
	ld.global.nc.f32 	%f613, [%rd19+48];
	fma.rn.f32 	%f987, %f600, %f613, %f987;
	ld.global.nc.f32 	%f614, [%rd19+52];
	fma.rn.f32 	%f986, %f600, %f614, %f986;
	ld.global.nc.f32 	%f615, [%rd19+56];
	fma.rn.f32 	%f985, %f600, %f615, %f985;
	ld.global.nc.f32 	%f616, [%rd19+60];
	fma.rn.f32 	%f984, %f600, %f616, %f984;
	ld.global.nc.f32 	%f617, [%rd19+64];
	fma.rn.f32 	%f983, %f600, %f617, %f983;
	ld.global.nc.f32 	%f618, [%rd19+68];
	fma.rn.f32 	%f982, %f600, %f618, %f982;
	ld.global.nc.f32 	%f619, [%rd19+72];
	fma.rn.f32 	%f981, %f600, %f619, %f981;
	ld.global.nc.f32 	%f620, [%rd19+76];
	fma.rn.f32 	%f980, %f600, %f620, %f980;
	ld.global.nc.f32 	%f621, [%rd19+80];
	fma.rn.f32 	%f979, %f600, %f621, %f979;
	ld.global.nc.f32 	%f622, [%rd19+84];
	fma.rn.f32 	%f978, %f600, %f622, %f978;
	ld.global.nc.f32 	%f623, [%rd19+88];
	fma.rn.f32 	%f977, %f600, %f623, %f977;
	ld.global.nc.f32 	%f624, [%rd19+92];
	fma.rn.f32 	%f976, %f600, %f624, %f976;
	ld.global.nc.f32 	%f625, [%rd19+96];
	fma.rn.f32 	%f975, %f600, %f625, %f975;
	ld.global.nc.f32 	%f626, [%rd19+100];
	fma.rn.f32 	%f974, %f600, %f626, %f974;
	ld.global.nc.f32 	%f627, [%rd19+104];
	fma.rn.f32 	%f973, %f600, %f627, %f973;
	ld.global.nc.f32 	%f628, [%rd19+108];
	fma.rn.f32 	%f972, %f600, %f628, %f972;
	ld.global.nc.f32 	%f629, [%rd19+112];
	fma.rn.f32 	%f971, %f600, %f629, %f971;
	ld.global.nc.f32 	%f630, [%rd19+116];
	fma.rn.f32 	%f970, %f600, %f630, %f970;
	ld.global.nc.f32 	%f631, [%rd19+120];
	fma.rn.f32 	%f969, %f600, %f631, %f969;
	ld.global.nc.f32 	%f632, [%rd19+124];
	fma.rn.f32 	%f968, %f600, %f632, %f968;
	ld.global.nc.f32 	%f633, [%rd19+128];
	fma.rn.f32 	%f967, %f600, %f633, %f967;
	ld.global.nc.f32 	%f634, [%rd19+132];
	fma.rn.f32 	%f966, %f600, %f634, %f966;
	ld.global.nc.f32 	%f635, [%rd19+136];
	fma.rn.f32 	%f965, %f600, %f635, %f965;
	ld.global.nc.f32 	%f636, [%rd19+140];
	fma.rn.f32 	%f964, %f600, %f636, %f964;
	ld.global.nc.f32 	%f637, [%rd19+144];
	fma.rn.f32 	%f963, %f600, %f637, %f963;
	ld.global.nc.f32 	%f638, [%rd19+148];
	fma.rn.f32 	%f962, %f600, %f638, %f962;
	ld.global.nc.f32 	%f639, [%rd19+152];
	fma.rn.f32 	%f961, %f600, %f639, %f961;
	ld.global.nc.f32 	%f640, [%rd19+156];
	fma.rn.f32 	%f960, %f600, %f640, %f960;
	ld.global.nc.f32 	%f641, [%rd19+160];
	fma.rn.f32 	%f959, %f600, %f641, %f959;
	ld.global.nc.f32 	%f642, [%rd19+164];
	fma.rn.f32 	%f958, %f600, %f642, %f958;
	ld.global.nc.f32 	%f643, [%rd19+168];
	fma.rn.f32 	%f957, %f600, %f643, %f957;
	ld.global.nc.f32 	%f644, [%rd19+172];
	fma.rn.f32 	%f956, %f600, %f644, %f956;
	ld.global.nc.f32 	%f645, [%rd19+176];
	fma.rn.f32 	%f955, %f600, %f645, %f955;
	ld.global.nc.f32 	%f646, [%rd19+180];
	fma.rn.f32 	%f954, %f600, %f646, %f954;
	ld.global.nc.f32 	%f647, [%rd19+184];
	fma.rn.f32 	%f953, %f600, %f647, %f953;
	ld.global.nc.f32 	%f648, [%rd19+188];
	fma.rn.f32 	%f952, %f600, %f648, %f952;
	ld.global.nc.f32 	%f649, [%rd19+192];
	fma.rn.f32 	%f951, %f600, %f649, %f951;
	ld.global.nc.f32 	%f650, [%rd19+196];
	fma.rn.f32 	%f950, %f600, %f650, %f950;
	ld.global.nc.f32 	%f651, [%rd19+200];
	fma.rn.f32 	%f949, %f600, %f651, %f949;
	ld.global.nc.f32 	%f652, [%rd19+204];
	fma.rn.f32 	%f948, %f600, %f652, %f948;
	ld.global.nc.f32 	%f653, [%rd19+208];
	fma.rn.f32 	%f947, %f600, %f653, %f947;
	ld.global.nc.f32 	%f654, [%rd19+212];
	fma.rn.f32 	%f946, %f600, %f654, %f946;
	ld.global.nc.f32 	%f655, [%rd19+216];
	fma.rn.f32 	%f945, %f600, %f655, %f945;
	ld.global.nc.f32 	%f656, [%rd19+220];
	fma.rn.f32 	%f944, %f600, %f656, %f944;
	ld.global.nc.f32 	%f657, [%rd19+224];
	fma.rn.f32 	%f943, %f600, %f657, %f943;
	ld.global.nc.f32 	%f658, [%rd19+228];
	fma.rn.f32 	%f942, %f600, %f658, %f942;
	ld.global.nc.f32 	%f659, [%rd19+232];
	fma.rn.f32 	%f941, %f600, %f659, %f941;
	ld.global.nc.f32 	%f660, [%rd19+236];
	fma.rn.f32 	%f940, %f600, %f660, %f940;
	ld.global.nc.f32 	%f661, [%rd19+240];
	fma.rn.f32 	%f939, %f600, %f661, %f939;
	ld.global.nc.f32 	%f662, [%rd19+244];
	fma.rn.f32 	%f938, %f600, %f662, %f938;
	ld.global.nc.f32 	%f663, [%rd19+248];
	fma.rn.f32 	%f937, %f600, %f663, %f937;
	ld.global.nc.f32 	%f664, [%rd19+252];
	fma.rn.f32 	%f936, %f600, %f664, %f936;
	add.s32 	%r60, %r60, 1;
	setp.lt.s32 	%p10, %r60, %r7;
	@%p10 bra 	$L__BB1_8;
$L__BB1_9:
	ld.param.u32 	%r56, [_Z18FlashAttnRefKernelILi64EEvPfPKfS2_S2_if_param_4];
	max.f32 	%f329, %f868, %f870;
	sub.f32 	%f665, %f868, %f329;
	mul.f32 	%f666, %f665, 0f3FB8AA3B;
	ex2.approx.f32 	%f667, %f666;
	sub.f32 	%f668, %f870, %f329;
	mul.f32 	%f669, %f668, 0f3FB8AA3B;
	ex2.approx.f32 	%f670, %f669;
	mul.f32 	%f671, %f1000, %f670;
	fma.rn.f32 	%f1065, %f1065, %f667, %f671;
	mul.f32 	%f672, %f670, %f999;
	fma.rn.f32 	%f1001, %f667, %f1001, %f672;
	mul.f32 	%f673, %f670, %f998;
	fma.rn.f32 	%f1002, %f667, %f1002, %f673;
	mul.f32 	%f674, %f670, %f997;
	fma.rn.f32 	%f1003, %f667, %f1003, %f674;
	mul.f32 	%f675, %f670, %f996;
	fma.rn.f32 	%f1004, %f667, %f1004, %f675;
	mul.f32 	%f676, %f670, %f995;
	fma.rn.f32 	%f1005, %f667, %f1005, %f676;
	mul.f32 	%f677, %f670, %f994;
	fma.rn.f32 	%f1006, %f667, %f1006, %f677;
	mul.f32 	%f678, %f670, %f993;
	fma.rn.f32 	%f1007, %f667, %f1007, %f678;
	mul.f32 	%f679, %f670, %f992;
	fma.rn.f32 	%f1008, %f667, %f1008, %f679;
	mul.f32 	%f680, %f670, %f991;
	fma.rn.f32 	%f1009, %f667, %f1009, %f680;
	mul.f32 	%f681, %f670, %f990;
	fma.rn.f32 	%f1010, %f667, %f1010, %f681;
	mul.f32 	%f682, %f670, %f989;
	fma.rn.f32 	%f1011, %f667, %f1011, %f682;
	mul.f32 	%f683, %f670, %f988;
	fma.rn.f32 	%f1012, %f667, %f1012, %f683;
	mul.f32 	%f684, %f670, %f987;
	fma.rn.f32 	%f1013, %f667, %f1013, %f684;
	mul.f32 	%f685, %f670, %f986;
	fma.rn.f32 	%f1014, %f667, %f1014, %f685;
	mul.f32 	%f686, %f670, %f985;
	fma.rn.f32 	%f1015, %f667, %f1015, %f686;
	mul.f32 	%f687, %f670, %f984;
	fma.rn.f32 	%f1016, %f667, %f1016, %f687;
	mul.f32 	%f688, %f670, %f983;
	fma.rn.f32 	%f1017, %f667, %f1017, %f688;
	mul.f32 	%f689, %f670, %f982;
	fma.rn.f32 	%f1018, %f667, %f1018, %f689;
	mul.f32 	%f690, %f670, %f981;
	fma.rn.f32 	%f1019, %f667, %f1019, %f690;
	mul.f32 	%f691, %f670, %f980;
	fma.rn.f32 	%f1020, %f667, %f1020, %f691;
	mul.f32 	%f692, %f670, %f979;
	fma.rn.f32 	%f1021, %f667, %f1021, %f692;
	mul.f32 	%f693, %f670, %f978;
	fma.rn.f32 	%f1022, %f667, %f1022, %f693;
	mul.f32 	%f694, %f670, %f977;
	fma.rn.f32 	%f1023, %f667, %f1023, %f694;
	mul.f32 	%f695, %f670, %f976;
	fma.rn.f32 	%f1024, %f667, %f1024, %f695;
	mul.f32 	%f696, %f670, %f975;
	fma.rn.f32 	%f1025, %f667, %f1025, %f696;
	mul.f32 	%f697, %f670, %f974;
	fma.rn.f32 	%f1026, %f667, %f1026, %f697;
	mul.f32 	%f698, %f670, %f973;
	fma.rn.f32 	%f1027, %f667, %f1027, %f698;
	mul.f32 	%f699, %f670, %f972;
	fma.rn.f32 	%f1028, %f667, %f1028, %f699;
	mul.f32 	%f700, %f670, %f971;
	fma.rn.f32 	%f1029, %f667, %f1029, %f700;
	mul.f32 	%f701, %f670, %f970;
	fma.rn.f32 	%f1030, %f667, %f1030, %f701;
	mul.f32 	%f702, %f670, %f969;
	fma.rn.f32 	%f1031, %f667, %f1031, %f702;
	mul.f32 	%f703, %f670, %f968;
	fma.rn.f32 	%f1032, %f667, %f1032, %f703;
	mul.f32 	%f704, %f670, %f967;
	fma.rn.f32 	%f1033, %f667, %f1033, %f704;
	mul.f32 	%f705, %f670, %f966;
	fma.rn.f32 	%f1034, %f667, %f1034, %f705;
	mul.f32 	%f706, %f670, %f965;
	fma.rn.f32 	%f1035, %f667, %f1035, %f706;
	mul.f32 	%f707, %f670, %f964;
	fma.rn.f32 	%f1036, %f667, %f1036, %f707;
	mul.f32 	%f708, %f670, %f963;
	fma.rn.f32 	%f1037, %f667, %f1037, %f708;
	mul.f32 	%f709, %f670, %f962;
	fma.rn.f32 	%f1038, %f667, %f1038, %f709;
	mul.f32 	%f710, %f670, %f961;
	fma.rn.f32 	%f1039, %f667, %f1039, %f710;
	mul.f32 	%f711, %f670, %f960;
	fma.rn.f32 	%f1040, %f667, %f1040, %f711;
	mul.f32 	%f712, %f670, %f959;
	fma.rn.f32 	%f1041, %f667, %f1041, %f712;
	mul.f32 	%f713, %f670, %f958;
	fma.rn.f32 	%f1042, %f667, %f1042, %f713;
	mul.f32 	%f714, %f670, %f957;
	fma.rn.f32 	%f1043, %f667, %f1043, %f714;
	mul.f32 	%f715, %f670, %f956;
	fma.rn.f32 	%f1044, %f667, %f1044, %f715;
	mul.f32 	%f716, %f670, %f955;
	fma.rn.f32 	%f1045, %f667, %f1045, %f716;
	mul.f32 	%f717, %f670, %f954;
	fma.rn.f32 	%f1046, %f667, %f1046, %f717;
	mul.f32 	%f718, %f670, %f953;
	fma.rn.f32 	%f1047, %f667, %f1047, %f718;
	mul.f32 	%f719, %f670, %f952;
	fma.rn.f32 	%f1048, %f667, %f1048, %f719;
	mul.f32 	%f720, %f670, %f951;
	fma.rn.f32 	%f1049, %f667, %f1049, %f720;
	mul.f32 	%f721, %f670, %f950;
	fma.rn.f32 	%f1050, %f667, %f1050, %f721;
	mul.f32 	%f722, %f670, %f949;
	fma.rn.f32 	%f1051, %f667, %f1051, %f722;
	mul.f32 	%f723, %f670, %f948;
	fma.rn.f32 	%f1052, %f667, %f1052, %f723;
	mul.f32 	%f724, %f670, %f947;
	fma.rn.f32 	%f1053, %f667, %f1053, %f724;
	mul.f32 	%f725, %f670, %f946;
	fma.rn.f32 	%f1054, %f667, %f1054, %f725;
	mul.f32 	%f726, %f670, %f945;
	fma.rn.f32 	%f1055, %f667, %f1055, %f726;
	mul.f32 	%f727, %f670, %f944;
	fma.rn.f32 	%f1056, %f667, %f1056, %f727;
	mul.f32 	%f728, %f670, %f943;
	fma.rn.f32 	%f1057, %f667, %f1057, %f728;
	mul.f32 	%f729, %f670, %f942;
	fma.rn.f32 	%f1058, %f667, %f1058, %f729;
	mul.f32 	%f730, %f670, %f941;
	fma.rn.f32 	%f1059, %f667, %f1059, %f730;
	mul.f32 	%f731, %f670, %f940;
	fma.rn.f32 	%f1060, %f667, %f1060, %f731;
	mul.f32 	%f732, %f670, %f939;
	fma.rn.f32 	%f1061, %f667, %f1061, %f732;
	mul.f32 	%f733, %f670, %f938;
	fma.rn.f32 	%f1062, %f667, %f1062, %f733;
	mul.f32 	%f734, %f670, %f937;
	fma.rn.f32 	%f1063, %f667, %f1063, %f734;
	mul.f32 	%f735, %f670, %f936;
	fma.rn.f32 	%f1064, %f667, %f1064, %f735;
	add.s32 	%r57, %r57, 1;
	add.s32 	%r49, %r56, 63;
	shr.u32 	%r50, %r49, 6;
	setp.ne.s32 	%p11, %r57, %r50;
	mov.f32 	%f868, %f329;
	@%p11 bra 	$L__BB1_3;
$L__BB1_10:
	ld.param.u64 	%rd23, [_Z18FlashAttnRefKernelILi64EEvPfPKfS2_S2_if_param_0];
	setp.gt.f32 	%p12, %f1065, 0f00000000;
	rcp.rn.f32 	%f736, %f1065;
	selp.f32 	%f737, %f736, 0f00000000, %p12;
	mul.f32 	%f738, %f737, %f1001;
	cvta.to.global.u64 	%rd20, %rd23;
	mul.wide.s32 	%rd21, %r5, 4;
	add.s64 	%rd22, %rd20, %rd21;
	st.global.f32 	[%rd22], %f738;
	mul.f32 	%f739, %f737, %f1002;
	st.global.f32 	[%rd22+4], %f739;
	mul.f32 	%f740, %f737, %f1003;
	st.global.f32 	[%rd22+8], %f740;
	mul.f32 	%f741, %f737, %f1004;
	st.global.f32 	[%rd22+12], %f741;
	mul.f32 	%f742, %f737, %f1005;
	st.global.f32 	[%rd22+16], %f742;
	mul.f32 	%f743, %f737, %f1006;
	st.global.f32 	[%rd22+20], %f743;
	mul.f32 	%f744, %f737, %f1007;
	st.global.f32 	[%rd22+24], %f744;
	mul.f32 	%f745, %f737, %f1008;
	st.global.f32 	[%rd22+28], %f745;
	mul.f32 	%f746, %f737, %f1009;
	st.global.f32 	[%rd22+32], %f746;
	mul.f32 	%f747, %f737, %f1010;
	st.global.f32 	[%rd22+36], %f747;
	mul.f32 	%f748, %f737, %f1011;
	st.global.f32 	[%rd22+40], %f748;
	mul.f32 	%f749, %f737, %f1012;
	st.global.f32 	[%rd22+44], %f749;
	mul.f32 	%f750, %f737, %f1013;
	st.global.f32 	[%rd22+48], %f750;
	mul.f32 	%f751, %f737, %f1014;
	st.global.f32 	[%rd22+52], %f751;
	mul.f32 	%f752, %f737, %f1015;
	st.global.f32 	[%rd22+56], %f752;
	mul.f32 	%f753, %f737, %f1016;
	st.global.f32 	[%rd22+60], %f753;
	mul.f32 	%f754, %f737, %f1017;
	st.global.f32 	[%rd22+64], %f754;
	mul.f32 	%f755, %f737, %f1018;
	st.global.f32 	[%rd22+68], %f755;
	mul.f32 	%f756, %f737, %f1019;
	st.global.f32 	[%rd22+72], %f756;
	mul.f32 	%f757, %f737, %f1020;
	st.global.f32 	[%rd22+76], %f757;
	mul.f32 	%f758, %f737, %f1021;
	st.global.f32 	[%rd22+80], %f758;
	mul.f32 	%f759, %f737, %f1022;
	st.global.f32 	[%rd22+84], %f759;
	mul.f32 	%f760, %f737, %f1023;
	st.global.f32 	[%rd22+88], %f760;
	mul.f32 	%f761, %f737, %f1024;
	st.global.f32 	[%rd22+92], %f761;
	mul.f32 	%f762, %f737, %f1025;
	st.global.f32 	[%rd22+96], %f762;
	mul.f32 	%f763, %f737, %f1026;
	st.global.f32 	[%rd22+100], %f763;
	mul.f32 	%f764, %f737, %f1027;
	st.global.f32 	[%rd22+104], %f764;
	mul.f32 	%f765, %f737, %f1028;
	st.global.f32 	[%rd22+108], %f765;
	mul.f32 	%f766, %f737, %f1029;
	st.global.f32 	[%rd22+112], %f766;
	mul.f32 	%f767, %f737, %f1030;
	st.global.f32 	[%rd22+116], %f767;
	mul.f32 	%f768, %f737, %f1031;
	st.global.f32 	[%rd22+120], %f768;
	mul.f32 	%f769, %f737, %f1032;
	st.global.f32 	[%rd22+124], %f769;
	mul.f32 	%f770, %f737, %f1033;
	st.global.f32 	[%rd22+128], %f770;
	mul.f32 	%f771, %f737, %f1034;
	st.global.f32 	[%rd22+132], %f771;
	mul.f32 	%f772, %f737, %f1035;
	st.global.f32 	[%rd22+136], %f772;
	mul.f32 	%f773, %f737, %f1036;
	st.global.f32 	[%rd22+140], %f773;
	mul.f32 	%f774, %f737, %f1037;
	st.global.f32 	[%rd22+144], %f774;
	mul.f32 	%f775, %f737, %f1038;
	st.global.f32 	[%rd22+148], %f775;
	mul.f32 	%f776, %f737, %f1039;
	st.global.f32 	[%rd22+152], %f776;
	mul.f32 	%f777, %f737, %f1040;
	st.global.f32 	[%rd22+156], %f777;
	mul.f32 	%f778, %f737, %f1041;
	st.global.f32 	[%rd22+160], %f778;
	mul.f32 	%f779, %f737, %f1042;
	st.global.f32 	[%rd22+164], %f779;
	mul.f32 	%f780, %f737, %f1043;
	st.global.f32 	[%rd22+168], %f780;
	mul.f32 	%f781, %f737, %f1044;
	st.global.f32 	[%rd22+172], %f781;
	mul.f32 	%f782, %f737, %f1045;
	st.global.f32 	[%rd22+176], %f782;
	mul.f32 	%f783, %f737, %f1046;
	st.global.f32 	[%rd22+180], %f783;
	mul.f32 	%f784, %f737, %f1047;
	st.global.f32 	[%rd22+184], %f784;
	mul.f32 	%f785, %f737, %f1048;
	st.global.f32 	[%rd22+188], %f785;
	mul.f32 	%f786, %f737, %f1049;
	st.global.f32 	[%rd22+192], %f786;
	mul.f32 	%f787, %f737, %f1050;
	st.global.f32 	[%rd22+196], %f787;
	mul.f32 	%f788, %f737, %f1051;
	st.global.f32 	[%rd22+200], %f788;
	mul.f32 	%f789, %f737, %f1052;
	st.global.f32 	[%rd22+204], %f789;
	mul.f32 	%f790, %f737, %f1053;
	st.global.f32 	[%rd22+208], %f790;
	mul.f32 	%f791, %f737, %f1054;
	st.global.f32 	[%rd22+212], %f791;
	mul.f32 	%f792, %f737, %f1055;
	st.global.f32 	[%rd22+216], %f792;
	mul.f32 	%f793, %f737, %f1056;
	st.global.f32 	[%rd22+220], %f793;
	mul.f32 	%f794, %f737, %f1057;
	st.global.f32 	[%rd22+224], %f794;
	mul.f32 	%f795, %f737, %f1058;
	st.global.f32 	[%rd22+228], %f795;
	mul.f32 	%f796, %f737, %f1059;
	st.global.f32 	[%rd22+232], %f796;
	mul.f32 	%f797, %f737, %f1060;
	st.global.f32 	[%rd22+236], %f797;
	mul.f32 	%f798, %f737, %f1061;
	st.global.f32 	[%rd22+240], %f798;
	mul.f32 	%f799, %f737, %f1062;
	st.global.f32 	[%rd22+244], %f799;
	mul.f32 	%f800, %f737, %f1063;
	st.global.f32 	[%rd22+248], %f800;
	mul.f32 	%f801, %f737, %f1064;
	st.global.f32 	[%rd22+252], %f801;
$L__BB1_11:
	ret;

}
	// .globl	_Z18FlashAttnRefKernelILi128EEvPfPKfS2_S2_if
.visible .entry _Z18FlashAttnRefKernelILi128EEvPfPKfS2_S2_if(
	.param .u64 .ptr .align 1 _Z18FlashAttnRefKernelILi128EEvPfPKfS2_S2_if_param_0,
	.param .u64 .ptr .align 1 _Z18FlashAttnRefKernelILi128EEvPfPKfS2_S2_if_param_1,
	.param .u64 .ptr .align 1 _Z18FlashAttnRefKernelILi128EEvPfPKfS2_S2_if_param_2,
	.param .u64 .ptr .align 1 _Z18FlashAttnRefKernelILi128EEvPfPKfS2_S2_if_param_3,
	.param .u32 _Z18FlashAttnRefKernelILi128EEvPfPKfS2_S2_if_param_4,
	.param .f32 _Z18FlashAttnRefKernelILi128EEvPfPKfS2_S2_if_param_5
)
{
	.local .align 16 .b8 	__local_depot2[256];
	.reg .b64 	%SP;
	.reg .b64 	%SPL;
	.reg .pred 	%p<13>;
	.reg .b32 	%r<61>;
	.reg .b32 	%f<2090>;
	.reg .b64 	%rd<28>;

	mov.u64 	%SPL, __local_depot2;
	ld.param.u32 	%r18, [_Z18FlashAttnRefKernelILi128EEvPfPKfS2_S2_if_param_4];
	add.u64 	%rd1, %SPL, 0;
	mov.u32 	%r19, %nctaid.z;
	mov.u32 	%r20, %nctaid.y;
	mov.u32 	%r2, %ctaid.z;
	mov.u32 	%r21, %ctaid.y;
	mov.u32 	%r22, %ctaid.x;
	mov.u32 	%r23, %ntid.x;
	mov.u32 	%r24, %tid.x;
	mad.lo.s32 	%r4, %r22, %r23, %r24;
	setp.ge.u32 	%p1, %r2, %r19;
	setp.ge.u32 	%p2, %r21, %r20;
	or.pred  	%p3, %p1, %p2;
	setp.ge.s32 	%p4, %r4, %r18;
	or.pred  	%p5, %p3, %p4;
	@%p5 bra 	$L__BB2_11;
	ld.param.u32 	%r51, [_Z18FlashAttnRefKernelILi128EEvPfPKfS2_S2_if_param_4];
	mad.lo.s32 	%r25, %r2, %r20, %r21;
	mul.lo.s32 	%r26, %r51, %r25;
	shl.b32 	%r27, %r26, 7;
	shl.b32 	%r28, %r4, 7;
	add.s32 	%r5, %r27, %r28;
	setp.lt.s32 	%p6, %r51, 1;
	mov.f32 	%f1961, 0f00000000;
	mov.f32 	%f1962, %f1961;
	mov.f32 	%f1963, %f1961;
	mov.f32 	%f1964, %f1961;
	mov.f32 	%f1965, %f1961;
	mov.f32 	%f1966, %f1961;
	mov.f32 	%f1967, %f1961;
	mov.f32 	%f1968, %f1961;
	mov.f32 	%f1969, %f1961;
	mov.f32 	%f1970, %f1961;
	mov.f32 	%f1971, %f1961;
	mov.f32 	%f1972, %f1961;
	mov.f32 	%f1973, %f1961;
	mov.f32 	%f1974, %f1961;
	mov.f32 	%f1975, %f1961;
	mov.f32 	%f1976, %f1961;
	mov.f32 	%f1977, %f1961;
	mov.f32 	%f1978, %f1961;
	mov.f32 	%f1979, %f1961;
	mov.f32 	%f1980, %f1961;
	mov.f32 	%f1981, %f1961;
	mov.f32 	%f1982, %f1961;
	mov.f32 	%f1983, %f1961;
	mov.f32 	%f1984, %f1961;
	mov.f32 	%f1985, %f1961;
	mov.f32 	%f1986, %f1961;
	mov.f32 	%f1987, %f1961;
	mov.f32 	%f1988, %f1961;
	mov.f32 	%f1989, %f1961;
	mov.f32 	%f1990, %f1961;
	mov.f32 	%f1991, %f1961;
	mov.f32 	%f1992, %f1961;
	mov.f32 	%f1993, %f1961;
	mov.f32 	%f1994, %f1961;
	mov.f32 	%f1995, %f1961;
	mov.f32 	%f1996, %f1961;
	mov.f32 	%f1997, %f1961;
	mov.f32 	%f1998, %f1961;
	mov.f32 	%f1999, %f1961;
	mov.f32 	%f2000, %f1961;
	mov.f32 	%f2001, %f1961;
	mov.f32 	%f2002, %f1961;
	mov.f32 	%f2003, %f1961;
	mov.f32 	%f2004, %f1961;
	mov.f32 	%f2005, %f1961;
	mov.f32 	%f2006, %f1961;
	mov.f32 	%f2007, %f1961;
	mov.f32 	%f2008, %f1961;
	mov.f32 	%f2009, %f1961;
	mov.f32 	%f2010, %f1961;
	mov.f32 	%f2011, %f1961;
	mov.f32 	%f2012, %f1961;
	mov.f32 	%f2013, %f1961;
	mov.f32 	%f2014, %f1961;
	mov.f32 	%f2015, %f1961;
	mov.f32 	%f2016, %f1961;
	mov.f32 	%f2017, %f1961;
	mov.f32 	%f2018, %f1961;
	mov.f32 	%f2019, %f1961;
	mov.f32 	%f2020, %f1961;
	mov.f32 	%f2021, %f1961;
	mov.f32 	%f2022, %f1961;
	mov.f32 	%f2023, %f1961;
	mov.f32 	%f2024, %f1961;
	mov.f32 	%f2025, %f1961;
	mov.f32 	%f2026, %f1961;
	mov.f32 	%f2027, %f1961;
	mov.f32 	%f2028, %f1961;
	mov.f32 	%f2029, %f1961;
	mov.f32 	%f2030, %f1961;
	mov.f32 	%f2031, %f1961;
	mov.f32 	%f2032, %f1961;
	mov.f32 	%f2033, %f1961;
	mov.f32 	%f2034, %f1961;
	mov.f32 	%f2035, %f1961;
	mov.f32 	%f2036, %f1961;
	mov.f32 	%f2037, %f1961;
	mov.f32 	%f2038, %f1961;
	mov.f32 	%f2039, %f1961;
	mov.f32 	%f2040, %f1961;
	mov.f32 	%f2041, %f1961;
	mov.f32 	%f2042, %f1961;
	mov.f32 	%f2043, %f1961;
	mov.f32 	%f2044, %f1961;
	mov.f32 	%f2045, %f1961;
	mov.f32 	%f2046, %f1961;
	mov.f32 	%f2047, %f1961;
	mov.f32 	%f2048, %f1961;
	mov.f32 	%f2049, %f1961;
	mov.f32 	%f2050, %f1961;
	mov.f32 	%f2051, %f1961;
	mov.f32 	%f2052, %f1961;
	mov.f32 	%f2053, %f1961;
	mov.f32 	%f2054, %f1961;
	mov.f32 	%f2055, %f1961;
	mov.f32 	%f2056, %f1961;
	mov.f32 	%f2057, %f1961;
	mov.f32 	%f2058, %f1961;
	mov.f32 	%f2059, %f1961;
	mov.f32 	%f2060, %f1961;
	mov.f32 	%f2061, %f1961;
	mov.f32 	%f2062, %f1961;
	mov.f32 	%f2063, %f1961;
	mov.f32 	%f2064, %f1961;
	mov.f32 	%f2065, %f1961;
	mov.f32 	%f2066, %f1961;
	mov.f32 	%f2067, %f1961;
	mov.f32 	%f2068, %f1961;
	mov.f32 	%f2069, %f1961;
	mov.f32 	%f2070, %f1961;
	mov.f32 	%f2071, %f1961;
	mov.f32 	%f2072, %f1961;
	mov.f32 	%f2073, %f1961;
	mov.f32 	%f2074, %f1961;
	mov.f32 	%f2075, %f1961;
	mov.f32 	%f2076, %f1961;
	mov.f32 	%f2077, %f1961;
	mov.f32 	%f2078, %f1961;
	mov.f32 	%f2079, %f1961;
	mov.f32 	%f2080, %f1961;
	mov.f32 	%f2081, %f1961;
	mov.f32 	%f2082, %f1961;
	mov.f32 	%f2083, %f1961;
	mov.f32 	%f2084, %f1961;
	mov.f32 	%f2085, %f1961;
	mov.f32 	%f2086, %f1961;
	mov.f32 	%f2087, %f1961;
	mov.f32 	%f2088, %f1961;
	mov.f32 	%f2089, %f1961;
	@%p6 bra 	$L__BB2_10;
	mov.f32 	%f1700, 0fFF800000;
	mov.b32 	%r57, 0;
	mov.f32 	%f1961, 0f00000000;
	mul.wide.s32 	%rd10, %r5, 4;
$L__BB2_3:
	ld.param.u32 	%r52, [_Z18FlashAttnRefKernelILi128EEvPfPKfS2_S2_if_param_4];
	shl.b32 	%r30, %r57, 6;
	add.s32 	%r31, %r30, 64;
	min.s32 	%r7, %r31, %r52;
	mov.f32 	%f1702, 0fFF800000;
	st.local.v4.f32 	[%rd1], {%f1702, %f1702, %f1702, %f1702};
	st.local.v4.f32 	[%rd1+16], {%f1702, %f1702, %f1702, %f1702};
	st.local.v4.f32 	[%rd1+32], {%f1702, %f1702, %f1702, %f1702};
	st.local.v4.f32 	[%rd1+48], {%f1702, %f1702, %f1702, %f1702};
	st.local.v4.f32 	[%rd1+64], {%f1702, %f1702, %f1702, %f1702};
	st.local.v4.f32 	[%rd1+80], {%f1702, %f1702, %f1702, %f1702};
	st.local.v4.f32 	[%rd1+96], {%f1702, %f1702, %f1702, %f1702};
	st.local.v4.f32 	[%rd1+112], {%f1702, %f1702, %f1702, %f1702};
	st.local.v4.f32 	[%rd1+128], {%f1702, %f1702, %f1702, %f1702};
	st.local.v4.f32 	[%rd1+144], {%f1702, %f1702, %f1702, %f1702};
	st.local.v4.f32 	[%rd1+160], {%f1702, %f1702, %f1702, %f1702};
	st.local.v4.f32 	[%rd1+176], {%f1702, %f1702, %f1702, %f1702};
	st.local.v4.f32 	[%rd1+192], {%f1702, %f1702, %f1702, %f1702};
	st.local.v4.f32 	[%rd1+208], {%f1702, %f1702, %f1702, %f1702};
	st.local.v4.f32 	[%rd1+224], {%f1702, %f1702, %f1702, %f1702};
	st.local.v4.f32 	[%rd1+240], {%f1702, %f1702, %f1702, %f1702};
	setp.le.s32 	%p7, %r52, %r30;
	@%p7 bra 	$L__BB2_6;
	ld.param.u32 	%r53, [_Z18FlashAttnRefKernelILi128EEvPfPKfS2_S2_if_param_4];
	ld.param.u64 	%rd24, [_Z18FlashAttnRefKernelILi128EEvPfPKfS2_S2_if_param_1];
	shl.b32 	%r59, %r57, 6;
	cvta.to.global.u64 	%rd9, %rd24;
	add.s64 	%rd11, %rd9, %rd10;
	ld.global.nc.f32 	%f131, [%rd11];
	ld.global.nc.f32 	%f132, [%rd11+4];
	ld.global.nc.f32 	%f133, [%rd11+8];
	ld.global.nc.f32 	%f134, [%rd11+12];
	ld.global.nc.f32 	%f135, [%rd11+16];
	ld.global.nc.f32 	%f136, [%rd11+20];
	ld.global.nc.f32 	%f137, [%rd11+24];
	ld.global.nc.f32 	%f138, [%rd11+28];
	ld.global.nc.f32 	%f139, [%rd11+32];
	ld.global.nc.f32 	%f140, [%rd11+36];
	ld.global.nc.f32 	%f141, [%rd11+40];
	ld.global.nc.f32 	%f142, [%rd11+44];
	ld.global.nc.f32 	%f143, [%rd11+48];
	ld.global.nc.f32 	%f144, [%rd11+52];
	ld.global.nc.f32 	%f145, [%rd11+56];
	ld.global.nc.f32 	%f146, [%rd11+60];
	ld.global.nc.f32 	%f147, [%rd11+64];
	ld.global.nc.f32 	%f148, [%rd11+68];
	ld.global.nc.f32 	%f149, [%rd11+72];
	ld.global.nc.f32 	%f150, [%rd11+76];
	ld.global.nc.f32 	%f151, [%rd11+80];
	ld.global.nc.f32 	%f152, [%rd11+84];
	ld.global.nc.f32 	%f153, [%rd11+88];
	ld.global.nc.f32 	%f154, [%rd11+92];
	ld.global.nc.f32 	%f155, [%rd11+96];
	ld.global.nc.f32 	%f156, [%rd11+100];
	ld.global.nc.f32 	%f157, [%rd11+104];
	ld.global.nc.f32 	%f158, [%rd11+108];
	ld.global.nc.f32 	%f159, [%rd11+112];
	ld.global.nc.f32 	%f160, [%rd11+116];
	ld.global.nc.f32 	%f161, [%rd11+120];
	ld.global.nc.f32 	%f162, [%rd11+124];
	ld.global.nc.f32 	%f163, [%rd11+128];
	ld.global.nc.f32 	%f164, [%rd11+132];
	ld.global.nc.f32 	%f165, [%rd11+136];
	ld.global.nc.f32 	%f166, [%rd11+140];
	ld.global.nc.f32 	%f167, [%rd11+144];
	ld.global.nc.f32 	%f168, [%rd11+148];
	ld.global.nc.f32 	%f169, [%rd11+152];
	ld.global.nc.f32 	%f170, [%rd11+156];
	ld.global.nc.f32 	%f171, [%rd11+160];
	ld.global.nc.f32 	%f172, [%rd11+164];
	ld.global.nc.f32 	%f173, [%rd11+168];
	ld.global.nc.f32 	%f174, [%rd11+172];
	ld.global.nc.f32 	%f175, [%rd11+176];
	ld.global.nc.f32 	%f176, [%rd11+180];
	ld.global.nc.f32 	%f177, [%rd11+184];
	ld.global.nc.f32 	%f178, [%rd11+188];
	ld.global.nc.f32 	%f179, [%rd11+192];
	ld.global.nc.f32 	%f180, [%rd11+196];
	ld.global.nc.f32 	%f181, [%rd11+200];
	ld.global.nc.f32 	%f182, [%rd11+204];
	ld.global.nc.f32 	%f183, [%rd11+208];
	ld.global.nc.f32 	%f184, [%rd11+212];
	ld.global.nc.f32 	%f185, [%rd11+216];
	ld.global.nc.f32 	%f186, [%rd11+220];
	ld.global.nc.f32 	%f187, [%rd11+224];
	ld.global.nc.f32 	%f188, [%rd11+228];
	ld.global.nc.f32 	%f189, [%rd11+232];
	ld.global.nc.f32 	%f190, [%rd11+236];
	ld.global.nc.f32 	%f191, [%rd11+240];
	ld.global.nc.f32 	%f192, [%rd11+244];
	ld.global.nc.f32 	%f193, [%rd11+248];
	ld.global.nc.f32 	%f194, [%rd11+252];
	ld.global.nc.f32 	%f195, [%rd11+256];
	ld.global.nc.f32 	%f196, [%rd11+260];
	ld.global.nc.f32 	%f197, [%rd11+264];
	ld.global.nc.f32 	%f198, [%rd11+268];
	ld.global.nc.f32 	%f199, [%rd11+272];
	ld.global.nc.f32 	%f200, [%rd11+276];
	ld.global.nc.f32 	%f201, [%rd11+280];
	ld.global.nc.f32 	%f202, [%rd11+284];
	ld.global.nc.f32 	%f203, [%rd11+288];
	ld.global.nc.f32 	%f204, [%rd11+292];
	ld.global.nc.f32 	%f205, [%rd11+296];
	ld.global.nc.f32 	%f206, [%rd11+300];
	ld.global.nc.f32 	%f207, [%rd11+304];
	ld.global.nc.f32 	%f208, [%rd11+308];
	ld.global.nc.f32 	%f209, [%rd11+312];
	ld.global.nc.f32 	%f210, [%rd11+316];
	ld.global.nc.f32 	%f211, [%rd11+320];
	ld.global.nc.f32 	%f212, [%rd11+324];
	ld.global.nc.f32 	%f213, [%rd11+328];
	ld.global.nc.f32 	%f214, [%rd11+332];
	ld.global.nc.f32 	%f215, [%rd11+336];
	ld.global.nc.f32 	%f216, [%rd11+340];
	ld.global.nc.f32 	%f217, [%rd11+344];
	ld.global.nc.f32 	%f218, [%rd11+348];
	ld.global.nc.f32 	%f219, [%rd11+352];
	ld.global.nc.f32 	%f220, [%rd11+356];
	ld.global.nc.f32 	%f221, [%rd11+360];
	ld.global.nc.f32 	%f222, [%rd11+364];
	ld.global.nc.f32 	%f223, [%rd11+368];
	ld.global.nc.f32 	%f224, [%rd11+372];
	ld.global.nc.f32 	%f225, [%rd11+376];
	ld.global.nc.f32 	%f226, [%rd11+380];
	ld.global.nc.f32 	%f227, [%rd11+384];
	ld.global.nc.f32 	%f228, [%rd11+388];
	ld.global.nc.f32 	%f229, [%rd11+392];
	ld.global.nc.f32 	%f230, [%rd11+396];
	ld.global.nc.f32 	%f231, [%rd11+400];
	ld.global.nc.f32 	%f232, [%rd11+404];
	ld.global.nc.f32 	%f233, [%rd11+408];
	ld.global.nc.f32 	%f234, [%rd11+412];
	ld.global.nc.f32 	%f235, [%rd11+416];
	ld.global.nc.f32 	%f236, [%rd11+420];
	ld.global.nc.f32 	%f237, [%rd11+424];
	ld.global.nc.f32 	%f238, [%rd11+428];
	ld.global.nc.f32 	%f239, [%rd11+432];
	ld.global.nc.f32 	%f240, [%rd11+436];
	ld.global.nc.f32 	%f241, [%rd11+440];
	ld.global.nc.f32 	%f242, [%rd11+444];
	ld.global.nc.f32 	%f243, [%rd11+448];
	ld.global.nc.f32 	%f244, [%rd11+452];
	ld.global.nc.f32 	%f245, [%rd11+456];
	ld.global.nc.f32 	%f246, [%rd11+460];
	ld.global.nc.f32 	%f247, [%rd11+464];
	ld.global.nc.f32 	%f248, [%rd11+468];
	ld.global.nc.f32 	%f249, [%rd11+472];
	ld.global.nc.f32 	%f250, [%rd11+476];
	ld.global.nc.f32 	%f251, [%rd11+480];
	ld.global.nc.f32 	%f252, [%rd11+484];
	ld.global.nc.f32 	%f253, [%rd11+488];
	ld.global.nc.f32 	%f254, [%rd11+492];
	ld.global.nc.f32 	%f255, [%rd11+496];
	ld.global.nc.f32 	%f256, [%rd11+500];
	ld.global.nc.f32 	%f257, [%rd11+504];
	ld.global.nc.f32 	%f258, [%rd11+508];
	shl.b32 	%r32, %r57, 13;
	mov.u32 	%r33, %ctaid.z;
	mov.u32 	%r34, %nctaid.y;
	mov.u32 	%r35, %ctaid.y;
	mad.lo.s32 	%r36, %r33, %r34, %r35;
	mul.lo.s32 	%r37, %r53, %r36;
	shl.b32 	%r38, %r37, 7;
	add.s32 	%r58, %r38, %r32;
	mov.f32 	%f1702, 0fFF800000;
	mov.u64 	%rd27, %rd1;
$L__BB2_5:
	ld.param.f32 	%f1570, [_Z18FlashAttnRefKernelILi128EEvPfPKfS2_S2_if_param_5];
	ld.param.u64 	%rd25, [_Z18FlashAttnRefKernelILi128EEvPfPKfS2_S2_if_param_2];
	mul.wide.s32 	%rd12, %r58, 4;
	cvta.to.global.u64 	%rd13, %rd25;
	add.s64 	%rd14, %rd13, %rd12;
	ld.global.nc.f32 	%f914, [%rd14];
	fma.rn.f32 	%f915, %f131, %f914, 0f00000000;
	ld.global.nc.f32 	%f916, [%rd14+4];
	fma.rn.f32 	%f917, %f132, %f916, %f915;
	ld.global.nc.f32 	%f918, [%rd14+8];
	fma.rn.f32 	%f919, %f133, %f918, %f917;
	ld.global.nc.f32 	%f920, [%rd14+12];
	fma.rn.f32 	%f921, %f134, %f920, %f919;
	ld.global.nc.f32 	%f922, [%rd14+16];
	fma.rn.f32 	%f923, %f135, %f922, %f921;
	ld.global.nc.f32 	%f924, [%rd14+20];
	fma.rn.f32 	%f925, %f136, %f924, %f923;
	ld.global.nc.f32 	%f926, [%rd14+24];
	fma.rn.f32 	%f927, %f137, %f926, %f925;
	ld.global.nc.f32 	%f928, [%rd14+28];
	fma.rn.f32 	%f929, %f138, %f928, %f927;
	ld.global.nc.f32 	%f930, [%rd14+32];
	fma.rn.f32 	%f931, %f139, %f930, %f929;
	ld.global.nc.f32 	%f932, [%rd14+36];
	fma.rn.f32 	%f933, %f140, %f932, %f931;
	ld.global.nc.f32 	%f934, [%rd14+40];
	fma.rn.f32 	%f935, %f141, %f934, %f933;
	ld.global.nc.f32 	%f936, [%rd14+44];
	fma.rn.f32 	%f937, %f142, %f936, %f935;
	ld.global.nc.f32 	%f938, [%rd14+48];
	fma.rn.f32 	%f939, %f143, %f938, %f937;
	ld.global.nc.f32 	%f940, [%rd14+52];
	fma.rn.f32 	%f941, %f144, %f940, %f939;
	ld.global.nc.f32 	%f942, [%rd14+56];
	fma.rn.f32 	%f943, %f145, %f942, %f941;
	ld.global.nc.f32 	%f944, [%rd14+60];
	fma.rn.f32 	%f945, %f146, %f944, %f943;
	ld.global.nc.f32 	%f946, [%rd14+64];
	fma.rn.f32 	%f947, %f147, %f946, %f945;
	ld.global.nc.f32 	%f948, [%rd14+68];
	fma.rn.f32 	%f949, %f148, %f948, %f947;
	ld.global.nc.f32 	%f950, [%rd14+72];
	fma.rn.f32 	%f951, %f149, %f950, %f949;
	ld.global.nc.f32 	%f952, [%rd14+76];
	fma.rn.f32 	%f953, %f150, %f952, %f951;
	ld.global.nc.f32 	%f954, [%rd14+80];
	fma.rn.f32 	%f955, %f151, %f954, %f953;
	ld.global.nc.f32 	%f956, [%rd14+84];
	fma.rn.f32 	%f957, %f152, %f956, %f955;
	ld.global.nc.f32 	%f958, [%rd14+88];
	fma.rn.f32 	%f959, %f153, %f958, %f957;
	ld.global.nc.f32 	%f960, [%rd14+92];
	fma.rn.f32 	%f961, %f154, %f960, %f959;
	ld.global.nc.f32 	%f962, [%rd14+96];
	fma.rn.f32 	%f963, %f155, %f962, %f961;
	ld.global.nc.f32 	%f964, [%rd14+100];
	fma.rn.f32 	%f965, %f156, %f964, %f963;
	ld.global.nc.f32 	%f966, [%rd14+104];
	fma.rn.f32 	%f967, %f157, %f966, %f965;
	ld.global.nc.f32 	%f968, [%rd14+108];
	fma.rn.f32 	%f969, %f158, %f968, %f967;
	ld.global.nc.f32 	%f970, [%rd14+112];
	fma.rn.f32 	%f971, %f159, %f970, %f969;
	ld.global.nc.f32 	%f972, [%rd14+116];
	fma.rn.f32 	%f973, %f160, %f972, %f971;
	ld.global.nc.f32 	%f974, [%rd14+120];
	fma.rn.f32 	%f975, %f161, %f974, %f973;
	ld.global.nc.f32 	%f976, [%rd14+124];
	fma.rn.f32 	%f977, %f162, %f976, %f975;
	ld.global.nc.f32 	%f978, [%rd14+128];
	fma.rn.f32 	%f979, %f163, %f978, %f977;
	ld.global.nc.f32 	%f980, [%rd14+132];
	fma.rn.f32 	%f981, %f164, %f980, %f979;
	ld.global.nc.f32 	%f982, [%rd14+136];
	fma.rn.f32 	%f983, %f165, %f982, %f981;
	ld.global.nc.f32 	%f984, [%rd14+140];
	fma.rn.f32 	%f985, %f166, %f984, %f983;
	ld.global.nc.f32 	%f986, [%rd14+144];
	fma.rn.f32 	%f987, %f167, %f986, %f985;
	ld.global.nc.f32 	%f988, [%rd14+148];
	fma.rn.f32 	%f989, %f168, %f988, %f987;
	ld.global.nc.f32 	%f990, [%rd14+152];
	fma.rn.f32 	%f991, %f169, %f990, %f989;
	ld.global.nc.f32 	%f992, [%rd14+156];
	fma.rn.f32 	%f993, %f170, %f992, %f991;
	ld.global.nc.f32 	%f994, [%rd14+160];
	fma.rn.f32 	%f995, %f171, %f994, %f993;
	ld.global.nc.f32 	%f996, [%rd14+164];
	fma.rn.f32 	%f997, %f172, %f996, %f995;
	ld.global.nc.f32 	%f998, [%rd14+168];
	fma.rn.f32 	%f999, %f173, %f998, %f997;
	ld.global.nc.f32 	%f1000, [%rd14+172];
	fma.rn.f32 	%f1001, %f174, %f1000, %f999;
	ld.global.nc.f32 	%f1002, [%rd14+176];
	fma.rn.f32 	%f1003, %f175, %f1002, %f1001;
	ld.global.nc.f32 	%f1004, [%rd14+180];
	fma.rn.f32 	%f1005, %f176, %f1004, %f1003;
	ld.global.nc.f32 	%f1006, [%rd14+184];
	fma.rn.f32 	%f1007, %f177, %f1006, %f1005;
	ld.global.nc.f32 	%f1008, [%rd14+188];
	fma.rn.f32 	%f1009, %f178, %f1008, %f1007;
	ld.global.nc.f32 	%f1010, [%rd14+192];
	fma.rn.f32 	%f1011, %f179, %f1010, %f1009;
	ld.global.nc.f32 	%f1012, [%rd14+196];
	fma.rn.f32 	%f1013, %f180, %f1012, %f1011;
	ld.global.nc.f32 	%f1014, [%rd14+200];
	fma.rn.f32 	%f1015, %f181, %f1014, %f1013;
	ld.global.nc.f32 	%f1016, [%rd14+204];
	fma.rn.f32 	%f1017, %f182, %f1016, %f1015;
	ld.global.nc.f32 	%f1018, [%rd14+208];
	fma.rn.f32 	%f1019, %f183, %f1018, %f1017;
	ld.global.nc.f32 	%f1020, [%rd14+212];
	fma.rn.f32 	%f1021, %f184, %f1020, %f1019;
	ld.global.nc.f32 	%f1022, [%rd14+216];
	fma.rn.f32 	%f1023, %f185, %f1022, %f1021;
	ld.global.nc.f32 	%f1024, [%rd14+220];
	fma.rn.f32 	%f1025, %f186, %f1024, %f1023;
	ld.global.nc.f32 	%f1026, [%rd14+224];
	fma.rn.f32 	%f1027, %f187, %f1026, %f1025;
	ld.global.nc.f32 	%f1028, [%rd14+228];
	fma.rn.f32 	%f1029, %f188, %f1028, %f1027;
	ld.global.nc.f32 	%f1030, [%rd14+232];
	fma.rn.f32 	%f1031, %f189, %f1030, %f1029;
	ld.global.nc.f32 	%f1032, [%rd14+236];
	fma.rn.f32 	%f1033, %f190, %f1032, %f1031;
	ld.global.nc.f32 	%f1034, [%rd14+240];
	fma.rn.f32 	%f1035, %f191, %f1034, %f1033;
	ld.global.nc.f32 	%f1036, [%rd14+244];
	fma.rn.f32 	%f1037, %f192, %f1036, %f1035;
	ld.global.nc.f32 	%f1038, [%rd14+248];
	fma.rn.f32 	%f1039, %f193, %f1038, %f1037;
	ld.global.nc.f32 	%f1040, [%rd14+252];
	fma.rn.f32 	%f1041, %f194, %f1040, %f1039;
	ld.global.nc.f32 	%f1042, [%rd14+256];
	fma.rn.f32 	%f1043, %f195, %f1042, %f1041;
	ld.global.nc.f32 	%f1044, [%rd14+260];
	fma.rn.f32 	%f1045, %f196, %f1044, %f1043;
	ld.global.nc.f32 	%f1046, [%rd14+264];
	fma.rn.f32 	%f1047, %f197, %f1046, %f1045;
	ld.global.nc.f32 	%f1048, [%rd14+268];
	fma.rn.f32 	%f1049, %f198, %f1048, %f1047;
	ld.global.nc.f32 	%f1050, [%rd14+272];
	fma.rn.f32 	%f1051, %f199, %f1050, %f1049;
	ld.global.nc.f32 	%f1052, [%rd14+276];
	fma.rn.f32 	%f1053, %f200, %f1052, %f1051;
	ld.global.nc.f32 	%f1054, [%rd14+280];
	fma.rn.f32 	%f1055, %f201, %f1054, %f1053;
	ld.global.nc.f32 	%f1056, [%rd14+284];
	fma.rn.f32 	%f1057, %f202, %f1056, %f1055;
	ld.global.nc.f32 	%f1058, [%rd14+288];
	fma.rn.f32 	%f1059, %f203, %f1058, %f1057;
	ld.global.nc.f32 	%f1060, [%rd14+292];
	fma.rn.f32 	%f1061, %f204, %f1060, %f1059;
	ld.global.nc.f32 	%f1062, [%rd14+296];
	fma.rn.f32 	%f1063, %f205, %f1062, %f1061;
	ld.global.nc.f32 	%f1064, [%rd14+300];
	fma.rn.f32 	%f1065, %f206, %f1064, %f1063;
	ld.global.nc.f32 	%f1066, [%rd14+304];
	fma.rn.f32 	%f1067, %f207, %f1066, %f1065;
	ld.global.nc.f32 	%f1068, [%rd14+308];
	fma.rn.f32 	%f1069, %f208, %f1068, %f1067;
	ld.global.nc.f32 	%f1070, [%rd14+312];
	fma.rn.f32 	%f1071, %f209, %f1070, %f1069;
	ld.global.nc.f32 	%f1072, [%rd14+316];
	fma.rn.f32 	%f1073, %f210, %f1072, %f1071;
	ld.global.nc.f32 	%f1074, [%rd14+320];
	fma.rn.f32 	%f1075, %f211, %f1074, %f1073;
	ld.global.nc.f32 	%f1076, [%rd14+324];
	fma.rn.f32 	%f1077, %f212, %f1076, %f1075;
	ld.global.nc.f32 	%f1078, [%rd14+328];
	fma.rn.f32 	%f1079, %f213, %f1078, %f1077;
	ld.global.nc.f32 	%f1080, [%rd14+332];
	fma.rn.f32 	%f1081, %f214, %f1080, %f1079;
	ld.global.nc.f32 	%f1082, [%rd14+336];
	fma.rn.f32 	%f1083, %f215, %f1082, %f1081;
	ld.global.nc.f32 	%f1084, [%rd14+340];
	fma.rn.f32 	%f1085, %f216, %f1084, %f1083;
	ld.global.nc.f32 	%f1086, [%rd14+344];
	fma.rn.f32 	%f1087, %f217, %f1086, %f1085;
	ld.global.nc.f32 	%f1088, [%rd14+348];
	fma.rn.f32 	%f1089, %f218, %f1088, %f1087;
	ld.global.nc.f32 	%f1090, [%rd14+352];
	fma.rn.f32 	%f1091, %f219, %f1090, %f1089;
	ld.global.nc.f32 	%f1092, [%rd14+356];
	fma.rn.f32 	%f1093, %f220, %f1092, %f1091;
	ld.global.nc.f32 	%f1094, [%rd14+360];
	fma.rn.f32 	%f1095, %f221, %f1094, %f1093;
	ld.global.nc.f32 	%f1096, [%rd14+364];
	fma.rn.f32 	%f1097, %f222, %f1096, %f1095;
	ld.global.nc.f32 	%f1098, [%rd14+368];
	fma.rn.f32 	%f1099, %f223, %f1098, %f1097;
	ld.global.nc.f32 	%f1100, [%rd14+372];
	fma.rn.f32 	%f1101, %f224, %f1100, %f1099;
	ld.global.nc.f32 	%f1102, [%rd14+376];
	fma.rn.f32 	%f1103, %f225, %f1102, %f1101;
	ld.global.nc.f32 	%f1104, [%rd14+380];
	fma.rn.f32 	%f1105, %f226, %f1104, %f1103;
	ld.global.nc.f32 	%f1106, [%rd14+384];
	fma.rn.f32 	%f1107, %f227, %f1106, %f1105;
	ld.global.nc.f32 	%f1108, [%rd14+388];
	fma.rn.f32 	%f1109, %f228, %f1108, %f1107;
	ld.global.nc.f32 	%f1110, [%rd14+392];
	fma.rn.f32 	%f1111, %f229, %f1110, %f1109;
	ld.global.nc.f32 	%f1112, [%rd14+396];
	fma.rn.f32 	%f1113, %f230, %f1112, %f1111;
	ld.global.nc.f32 	%f1114, [%rd14+400];
	fma.rn.f32 	%f1115, %f231, %f1114, %f1113;
	ld.global.nc.f32 	%f1116, [%rd14+404];
	fma.rn.f32 	%f1117, %f232, %f1116, %f1115;
	ld.global.nc.f32 	%f1118, [%rd14+408];
	fma.rn.f32 	%f1119, %f233, %f1118, %f1117;
	ld.global.nc.f32 	%f1120, [%rd14+412];
	fma.rn.f32 	%f1121, %f234, %f1120, %f1119;
	ld.global.nc.f32 	%f1122, [%rd14+416];
	fma.rn.f32 	%f1123, %f235, %f1122, %f1121;
	ld.global.nc.f32 	%f1124, [%rd14+420];
	fma.rn.f32 	%f1125, %f236, %f1124, %f1123;
	ld.global.nc.f32 	%f1126, [%rd14+424];
	fma.rn.f32 	%f1127, %f237, %f1126, %f1125;
	ld.global.nc.f32 	%f1128, [%rd14+428];
	fma.rn.f32 	%f1129, %f238, %f1128, %f1127;
	ld.global.nc.f32 	%f1130, [%rd14+432];
	fma.rn.f32 	%f1131, %f239, %f1130, %f1129;
	ld.global.nc.f32 	%f1132, [%rd14+436];
	fma.rn.f32 	%f1133, %f240, %f1132, %f1131;
	ld.global.nc.f32 	%f1134, [%rd14+440];
	fma.rn.f32 	%f1135, %f241, %f1134, %f1133;
	ld.global.nc.f32 	%f1136, [%rd14+444];
	fma.rn.f32 	%f1137, %f242, %f1136, %f1135;
	ld.global.nc.f32 	%f1138, [%rd14+448];
	fma.rn.f32 	%f1139, %f243, %f1138, %f1137;
	ld.global.nc.f32 	%f1140, [%rd14+452];
	fma.rn.f32 	%f1141, %f244, %f1140, %f1139;
	ld.global.nc.f32 	%f1142, [%rd14+456];
	fma.rn.f32 	%f1143, %f245, %f1142, %f1141;
	ld.global.nc.f32 	%f1144, [%rd14+460];
	fma.rn.f32 	%f1145, %f246, %f1144, %f1143;
	ld.global.nc.f32 	%f1146, [%rd14+464];
	fma.rn.f32 	%f1147, %f247, %f1146, %f1145;
	ld.global.nc.f32 	%f1148, [%rd14+468];
	fma.rn.f32 	%f1149, %f248, %f1148, %f1147;
	ld.global.nc.f32 	%f1150, [%rd14+472];
	fma.rn.f32 	%f1151, %f249, %f1150, %f1149;
	ld.global.nc.f32 	%f1152, [%rd14+476];
	fma.rn.f32 	%f1153, %f250, %f1152, %f1151;
	ld.global.nc.f32 	%f1154, [%rd14+480];
	fma.rn.f32 	%f1155, %f251, %f1154, %f1153;
	ld.global.nc.f32 	%f1156, [%rd14+484];
	fma.rn.f32 	%f1157, %f252, %f1156, %f1155;
	ld.global.nc.f32 	%f1158, [%rd14+488];
	fma.rn.f32 	%f1159, %f253, %f1158, %f1157;
	ld.global.nc.f32 	%f1160, [%rd14+492];
	fma.rn.f32 	%f1161, %f254, %f1160, %f1159;
	ld.global.nc.f32 	%f1162, [%rd14+496];
	fma.rn.f32 	%f1163, %f255, %f1162, %f1161;
	ld.global.nc.f32 	%f1164, [%rd14+500];
	fma.rn.f32 	%f1165, %f256, %f1164, %f1163;
	ld.global.nc.f32 	%f1166, [%rd14+504];
	fma.rn.f32 	%f1167, %f257, %f1166, %f1165;
	ld.global.nc.f32 	%f1168, [%rd14+508];
	fma.rn.f32 	%f1169, %f258, %f1168, %f1167;
	mul.f32 	%f1170, %f1570, %f1169;
	st.local.f32 	[%rd27], %f1170;
	max.f32 	%f1702, %f1702, %f1170;
	add.s32 	%r59, %r59, 1;
	add.s64 	%rd27, %rd27, 4;
	add.s32 	%r58, %r58, 128;
	setp.lt.s32 	%p8, %r59, %r7;
	@%p8 bra 	$L__BB2_5;
$L__BB2_6:
	ld.param.u32 	%r54, [_Z18FlashAttnRefKernelILi128EEvPfPKfS2_S2_if_param_4];
	shl.b32 	%r60, %r57, 6;
	setp.le.s32 	%p9, %r54, %r60;
	mov.f32 	%f1832, 0f00000000;
	mov.f32 	%f1833, %f1832;
	mov.f32 	%f1834, %f1832;
	mov.f32 	%f1835, %f1832;
	mov.f32 	%f1836, %f1832;
	mov.f32 	%f1837, %f1832;
	mov.f32 	%f1838, %f1832;
	mov.f32 	%f1839, %f1832;
	mov.f32 	%f1840, %f1832;
	mov.f32 	%f1841, %f1832;
	mov.f32 	%f1842, %f1832;
	mov.f32 	%f1843, %f1832;
	mov.f32 	%f1844, %f1832;
	mov.f32 	%f1845, %f1832;
	mov.f32 	%f1846, %f1832;
	mov.f32 	%f1847, %f1832;
	mov.f32 	%f1848, %f1832;
	mov.f32 	%f1849, %f1832;
	mov.f32 	%f1850, %f1832;
	mov.f32 	%f1851, %f1832;
	mov.f32 	%f1852, %f1832;
	mov.f32 	%f1853, %f1832;
	mov.f32 	%f1854, %f1832;
	mov.f32 	%f1855, %f1832;
	mov.f32 	%f1856, %f1832;
	mov.f32 	%f1857, %f1832;
	mov.f32 	%f1858, %f1832;
	mov.f32 	%f1859, %f1832;
	mov.f32 	%f1860, %f1832;
	mov.f32 	%f1861, %f1832;
	mov.f32 	%f1862, %f1832;
	mov.f32 	%f1863, %f1832;
	mov.f32 	%f1864, %f1832;
	mov.f32 	%f1865, %f1832;
	mov.f32 	%f1866, %f1832;
	mov.f32 	%f1867, %f1832;
	mov.f32 	%f1868, %f1832;
	mov.f32 	%f1869, %f1832;
	mov.f32 	%f1870, %f1832;
	mov.f32 	%f1871, %f1832;
	mov.f32 	%f1872, %f1832;
	mov.f32 	%f1873, %f1832;
	mov.f32 	%f1874, %f1832;
	mov.f32 	%f1875, %f1832;
	mov.f32 	%f1876, %f1832;
	mov.f32 	%f1877, %f1832;
	mov.f32 	%f1878, %f1832;
	mov.f32 	%f1879, %f1832;
	mov.f32 	%f1880, %f1832;
	mov.f32 	%f1881, %f1832;
	mov.f32 	%f1882, %f1832;
	mov.f32 	%f1883, %f1832;
	mov.f32 	%f1884, %f1832;
	mov.f32 	%f1885, %f1832;
	mov.f32 	%f1886, %f1832;
	mov.f32 	%f1887, %f1832;
	mov.f32 	%f1888, %f1832;
	mov.f32 	%f1889, %f1832;
	mov.f32 	%f1890, %f1832;
	mov.f32 	%f1891, %f1832;
	mov.f32 	%f1892, %f1832;
	mov.f32 	%f1893, %f1832;
	mov.f32 	%f1894, %f1832;
	mov.f32 	%f1895, %f1832;
	mov.f32 	%f1896, %f1832;
	mov.f32 	%f1897, %f1832;
	mov.f32 	%f1898, %f1832;
	mov.f32 	%f1899, %f1832;
	mov.f32 	%f1900, %f1832;
	mov.f32 	%f1901, %f1832;
	mov.f32 	%f1902, %f1832;
	mov.f32 	%f1903, %f1832;
	mov.f32 	%f1904, %f1832;
	mov.f32 	%f1905, %f1832;
	mov.f32 	%f1906, %f1832;
	mov.f32 	%f1907, %f1832;
	mov.f32 	%f1908, %f1832;
	mov.f32 	%f1909, %f1832;
	mov.f32 	%f1910, %f1832;
	mov.f32 	%f1911, %f1832;
	mov.f32 	%f1912, %f1832;
	mov.f32 	%f1913, %f1832;
	mov.f32 	%f1914, %f1832;
	mov.f32 	%f1915, %f1832;
	mov.f32 	%f1916, %f1832;
	mov.f32 	%f1917, %f1832;
	mov.f32 	%f1918, %f1832;
	mov.f32 	%f1919, %f1832;
	mov.f32 	%f1920, %f1832;
	mov.f32 	%f1921, %f1832;
	mov.f32 	%f1922, %f1832;
	mov.f32 	%f1923, %f1832;
	mov.f32 	%f1924, %f1832;
	mov.f32 	%f1925, %f1832;
	mov.f32 	%f1926, %f1832;
	mov.f32 	%f1927, %f1832;
	mov.f32 	%f1928, %f1832;
	mov.f32 	%f1929, %f1832;
	mov.f32 	%f1930, %f1832;
	mov.f32 	%f1931, %f1832;
	mov.f32 	%f1932, %f1832;
	mov.f32 	%f1933, %f1832;
	mov.f32 	%f1934, %f1832;
	mov.f32 	%f1935, %f1832;
	mov.f32 	%f1936, %f1832;
	mov.f32 	%f1937, %f1832;
	mov.f32 	%f1938, %f1832;
	mov.f32 	%f1939, %f1832;
	mov.f32 	%f1940, %f1832;
	mov.f32 	%f1941, %f1832;
	mov.f32 	%f1942, %f1832;
	mov.f32 	%f1943, %f1832;
	mov.f32 	%f1944, %f1832;
	mov.f32 	%f1945, %f1832;
	mov.f32 	%f1946, %f1832;
	mov.f32 	%f1947, %f1832;
	mov.f32 	%f1948, %f1832;
	mov.f32 	%f1949, %f1832;
	mov.f32 	%f1950, %f1832;
	mov.f32 	%f1951, %f1832;
	mov.f32 	%f1952, %f1832;
	mov.f32 	%f1953, %f1832;
	mov.f32 	%f1954, %f1832;
	mov.f32 	%f1955, %f1832;
	mov.f32 	%f1956, %f1832;
	mov.f32 	%f1957, %f1832;
	mov.f32 	%f1958, %f1832;
	mov.f32 	%f1959, %f1832;
	mov.f32 	%f1960, %f1832;
	@%p9 bra 	$L__BB2_9;
	mov.f32 	%f1832, 0f00000000;
$L__BB2_8:
	ld.param.u32 	%r55, [_Z18FlashAttnRefKernelILi128EEvPfPKfS2_S2_if_param_4];
	ld.param.u64 	%rd26, [_Z18FlashAttnRefKernelILi128EEvPfPKfS2_S2_if_param_3];
	shl.b32 	%r39, %r57, 6;
	sub.s32 	%r40, %r60, %r39;
	mul.wide.u32 	%rd15, %r40, 4;
	add.s64 	%rd16, %rd1, %rd15;
	ld.local.f32 	%f1173, [%rd16];
	sub.f32 	%f1174, %f1173, %f1702;
	mul.f32 	%f1175, %f1174, 0f3FB8AA3B;
	ex2.approx.f32 	%f1176, %f1175;
	add.f32 	%f1960, %f1960, %f1176;
	shl.b32 	%r41, %r60, 7;
	mov.u32 	%r42, %ctaid.z;
	mov.u32 	%r43, %nctaid.y;
	mov.u32 	%r44, %ctaid.y;
	mad.lo.s32 	%r45, %r42, %r43, %r44;
	mul.lo.s32 	%r46, %r55, %r45;
	shl.b32 	%r47, %r46, 7;
	add.s32 	%r48, %r41, %r47;
	cvta.to.global.u64 	%rd17, %rd26;
	mul.wide.s32 	%rd18, %r48, 4;
	add.s64 	%rd19, %rd17, %rd18;
	ld.global.nc.f32 	%f1177, [%rd19];
	fma.rn.f32 	%f1959, %f1176, %f1177, %f1959;
	ld.global.nc.f32 	%f1178, [%rd19+4];
	fma.rn.f32 	%f1958, %f1176, %f1178, %f1958;
	ld.global.nc.f32 	%f1179, [%rd19+8];
	fma.rn.f32 	%f1957, %f1176, %f1179, %f1957;
	ld.global.nc.f32 	%f1180, [%rd19+12];
	fma.rn.f32 	%f1956, %f1176, %f1180, %f1956;
	ld.global.nc.f32 	%f1181, [%rd19+16];
	fma.rn.f32 	%f1955, %f1176, %f1181, %f1955;
	ld.global.nc.f32 	%f1182, [%rd19+20];
	fma.rn.f32 	%f1954, %f1176, %f1182, %f1954;
	ld.global.nc.f32 	%f1183, [%rd19+24];
	fma.rn.f32 	%f1953, %f1176, %f1183, %f1953;
	ld.global.nc.f32 	%f1184, [%rd19+28];
	fma.rn.f32 	%f1952, %f1176, %f1184, %f1952;
	ld.global.nc.f32 	%f1185, [%rd19+32];
	fma.rn.f32 	%f1951, %f1176, %f1185, %f1951;
	ld.global.nc.f32 	%f1186, [%rd19+36];
	fma.rn.f32 	%f1950, %f1176, %f1186, %f1950;
	ld.global.nc.f32 	%f1187, [%rd19+40];
	fma.rn.f32 	%f1949, %f1176, %f1187, %f1949;
	ld.global.nc.f32 	%f1188, [%rd19+44];
	fma.rn.f32 	%f1948, %f1176, %f1188, %f1948;
	ld.global.nc.f32 	%f1189, [%rd19+48];
	fma.rn.f32 	%f1947, %f1176, %f1189, %f1947;
	ld.global.nc.f32 	%f1190, [%rd19+52];
	fma.rn.f32 	%f1946, %f1176, %f1190, %f1946;
	ld.global.nc.f32 	%f1191, [%rd19+56];
	fma.rn.f32 	%f1945, %f1176, %f1191, %f1945;
	ld.global.nc.f32 	%f1192, [%rd19+60];
	fma.rn.f32 	%f1944, %f1176, %f1192, %f1944;
	ld.global.nc.f32 	%f1193, [%rd19+64];
	fma.rn.f32 	%f1943, %f1176, %f1193, %f1943;
	ld.global.nc.f32 	%f1194, [%rd19+68];
	fma.rn.f32 	%f1942, %f1176, %f1194, %f1942;
	ld.global.nc.f32 	%f1195, [%rd19+72];
	fma.rn.f32 	%f1941, %f1176, %f1195, %f1941;
	ld.global.nc.f32 	%f1196, [%rd19+76];
	fma.rn.f32 	%f1940, %f1176, %f1196, %f1940;
	ld.global.nc.f32 	%f1197, [%rd19+80];
	fma.rn.f32 	%f1939, %f1176, %f1197, %f1939;
	ld.global.nc.f32 	%f1198, [%rd19+84];
	fma.rn.f32 	%f1938, %f1176, %f1198, %f1938;
	ld.global.nc.f32 	%f1199, [%rd19+88];
	fma.rn.f32 	%f1937, %f1176, %f1199, %f1937;
	ld.global.nc.f32 	%f1200, [%rd19+92];
	fma.rn.f32 	%f1936, %f1176, %f1200, %f1936;
	ld.global.nc.f32 	%f1201, [%rd19+96];
	fma.rn.f32 	%f1935, %f1176, %f1201, %f1935;
	ld.global.nc.f32 	%f1202, [%rd19+100];
	fma.rn.f32 	%f1934, %f1176, %f1202, %f1934;
	ld.global.nc.f32 	%f1203, [%rd19+104];
	fma.rn.f32 	%f1933, %f1176, %f1203, %f1933;
	ld.global.nc.f32 	%f1204, [%rd19+108];
	fma.rn.f32 	%f1932, %f1176, %f1204, %f1932;
	ld.global.nc.f32 	%f1205, [%rd19+112];
	fma.rn.f32 	%f1931, %f1176, %f1205, %f1931;
	ld.global.nc.f32 	%f1206, [%rd19+116];
	fma.rn.f32 	%f1930, %f1176, %f1206, %f1930;
	ld.global.nc.f32 	%f1207, [%rd19+120];
	fma.rn.f32 	%f1929, %f1176, %f1207, %f1929;
	ld.global.nc.f32 	%f1208, [%rd19+124];
	fma.rn.f32 	%f1928, %f1176, %f1208, %f1928;
	ld.global.nc.f32 	%f1209, [%rd19+128];
	fma.rn.f32 	%f1927, %f1176, %f1209, %f1927;
	ld.global.nc.f32 	%f1210, [%rd19+132];
	fma.rn.f32 	%f1926, %f1176, %f1210, %f1926;
	ld.global.nc.f32 	%f1211, [%rd19+136];
	fma.rn.f32 	%f1925, %f1176, %f1211, %f1925;
	ld.global.nc.f32 	%f1212, [%rd19+140];
	fma.rn.f32 	%f1924, %f1176, %f1212, %f1924;
	ld.global.nc.f32 	%f1213, [%rd19+144];
	fma.rn.f32 	%f1923, %f1176, %f1213, %f1923;
	ld.global.nc.f32 	%f1214, [%rd19+148];
	fma.rn.f32 	%f1922, %f1176, %f1214, %f1922;
	ld.global.nc.f32 	%f1215, [%rd19+152];
	fma.rn.f32 	%f1921, %f1176, %f1215, %f1921;
	ld.global.nc.f32 	%f1216, [%rd19+156];
	fma.rn.f32 	%f1920, %f1176, %f1216, %f1920;
	ld.global.nc.f32 	%f1217, [%rd19+160];
	fma.rn.f32 	%f1919, %f1176, %f1217, %f1919;
	ld.global.nc.f32 	%f1218, [%rd19+164];
	fma.rn.f32 	%f1918, %f1176, %f1218, %f1918;
	ld.global.nc.f32 	%f1219, [%rd19+168];
	fma.rn.f32 	%f1917, %f1176, %f1219, %f1917;
	ld.global.nc.f32 	%f1220, [%rd19+172];
	fma.rn.f32 	%f1916, %f1176, %f1220, %f1916;
	ld.global.nc.f32 	%f1221, [%rd19+176];
	fma.rn.f32 	%f1915, %f1176, %f1221, %f1915;
	ld.global.nc.f32 	%f1222, [%rd19+180];
	fma.rn.f32 	%f1914, %f1176, %f1222, %f1914;
	ld.global.nc.f32 	%f1223, [%rd19+184];
	fma.rn.f32 	%f1913, %f1176, %f1223, %f1913;
	ld.global.nc.f32 	%f1224, [%rd19+188];
	fma.rn.f32 	%f1912, %f1176, %f1224, %f1912;
	ld.global.nc.f32 	%f1225, [%rd19+192];
	fma.rn.f32 	%f1911, %f1176, %f1225, %f1911;
	ld.global.nc.f32 	%f1226, [%rd19+196];
	fma.rn.f32 	%f1910, %f1176, %f1226, %f1910;
	ld.global.nc.f32 	%f1227, [%rd19+200];
	fma.rn.f32 	%f1909, %f1176, %f1227, %f1909;
	ld.global.nc.f32 	%f1228, [%rd19+204];
	fma.rn.f32 	%f1908, %f1176, %f1228, %f1908;
	ld.global.nc.f32 	%f1229, [%rd19+208];
	fma.rn.f32 	%f1907, %f1176, %f1229, %f1907;
	ld.global.nc.f32 	%f1230, [%rd19+212];
	fma.rn.f32 	%f1906, %f1176, %f1230, %f1906;
	ld.global.nc.f32 	%f1231, [%rd19+216];
	fma.rn.f32 	%f1905, %f1176, %f1231, %f1905;
	ld.global.nc.f32 	%f1232, [%rd19+220];
	fma.rn.f32 	%f1904, %f1176, %f1232, %f1904;
	ld.global.nc.f32 	%f1233, [%rd19+224];
	fma.rn.f32 	%f1903, %f1176, %f1233, %f1903;
	ld.global.nc.f32 	%f1234, [%rd19+228];
	fma.rn.f32 	%f1902, %f1176, %f1234, %f1902;
	ld.global.nc.f32 	%f1235, [%rd19+232];
	fma.rn.f32 	%f1901, %f1176, %f1235, %f1901;
	ld.global.nc.f32 	%f1236, [%rd19+236];
	fma.rn.f32 	%f1900, %f1176, %f1236, %f1900;
	ld.global.nc.f32 	%f1237, [%rd19+240];
	fma.rn.f32 	%f1899, %f1176, %f1237, %f1899;
	ld.global.nc.f32 	%f1238, [%rd19+244];
	fma.rn.f32 	%f1898, %f1176, %f1238, %f1898;
	ld.global.nc.f32 	%f1239, [%rd19+248];
	fma.rn.f32 	%f1897, %f1176, %f1239, %f1897;
	ld.global.nc.f32 	%f1240, [%rd19+252];
	fma.rn.f32 	%f1896, %f1176, %f1240, %f1896;
	ld.global.nc.f32 	%f1241, [%rd19+256];
	fma.rn.f32 	%f1895, %f1176, %f1241, %f1895;
	ld.global.nc.f32 	%f1242, [%rd19+260];
	fma.rn.f32 	%f1894, %f1176, %f1242, %f1894;
	ld.global.nc.f32 	%f1243, [%rd19+264];
	fma.rn.f32 	%f1893, %f1176, %f1243, %f1893;
	ld.global.nc.f32 	%f1244, [%rd19+268];
	fma.rn.f32 	%f1892, %f1176, %f1244, %f1892;
	ld.global.nc.f32 	%f1245, [%rd19+272];
	fma.rn.f32 	%f1891, %f1176, %f1245, %f1891;
	ld.global.nc.f32 	%f1246, [%rd19+276];
	fma.rn.f32 	%f1890, %f1176, %f1246, %f1890;
	ld.global.nc.f32 	%f1247, [%rd19+280];
	fma.rn.f32 	%f1889, %f1176, %f1247, %f1889;
	ld.global.nc.f32 	%f1248, [%rd19+284];
	fma.rn.f32 	%f1888, %f1176, %f1248, %f1888;
	ld.global.nc.f32 	%f1249, [%rd19+288];
	fma.rn.f32 	%f1887, %f1176, %f1249, %f1887;
	ld.global.nc.f32 	%f1250, [%rd19+292];
	fma.rn.f32 	%f1886, %f1176, %f1250, %f1886;
	ld.global.nc.f32 	%f1251, [%rd19+296];
	fma.rn.f32 	%f1885, %f1176, %f1251, %f1885;
	ld.global.nc.f32 	%f1252, [%rd19+300];
	fma.rn.f32 	%f1884, %f1176, %f1252, %f1884;
	ld.global.nc.f32 	%f1253, [%rd19+304];
	fma.rn.f32 	%f1883, %f1176, %f1253, %f1883;
	ld.global.nc.f32 	%f1254, [%rd19+308];
	fma.rn.f32 	%f1882, %f1176, %f1254, %f1882;
	ld.global.nc.f32 	%f1255, [%rd19+312];
	fma.rn.f32 	%f1881, %f1176, %f1255, %f1881;
	ld.global.nc.f32 	%f1256, [%rd19+316];
	fma.rn.f32 	%f1880, %f1176, %f1256, %f1880;
	ld.global.nc.f32 	%f1257, [%rd19+320];
	fma.rn.f32 	%f1879, %f1176, %f1257, %f1879;
	ld.global.nc.f32 	%f1258, [%rd19+324];
	fma.rn.f32 	%f1878, %f1176, %f1258, %f1878;
	ld.global.nc.f32 	%f1259, [%rd19+328];
	fma.rn.f32 	%f1877, %f1176, %f1259, %f1877;
	ld.global.nc.f32 	%f1260, [%rd19+332];
	fma.rn.f32 	%f1876, %f1176, %f1260, %f1876;
	ld.global.nc.f32 	%f1261, [%rd19+336];
	fma.rn.f32 	%f1875, %f1176, %f1261, %f1875;
	ld.global.nc.f32 	%f1262, [%rd19+340];
	fma.rn.f32 	%f1874, %f1176, %f1262, %f1874;
	ld.global.nc.f32 	%f1263, [%rd19+344];
	fma.rn.f32 	%f1873, %f1176, %f1263, %f1873;
	ld.global.nc.f32 	%f1264, [%rd19+348];
	fma.rn.f32 	%f1872, %f1176, %f1264, %f1872;
	ld.global.nc.f32 	%f1265, [%rd19+352];
	fma.rn.f32 	%f1871, %f1176, %f1265, %f1871;
	ld.global.nc.f32 	%f1266, [%rd19+356];
	fma.rn.f32 	%f1870, %f1176, %f1266, %f1870;
	ld.global.nc.f32 	%f1267, [%rd19+360];
	fma.rn.f32 	%f1869, %f1176, %f1267, %f1869;
	ld.global.nc.f32 	%f1268, [%rd19+364];
	fma.rn.f32 	%f1868, %f1176, %f1268, %f1868;
	ld.global.nc.f32 	%f1269, [%rd19+368];
	fma.rn.f32 	%f1867, %f1176, %f1269, %f1867;
	ld.global.nc.f32 	%f1270, [%rd19+372];
	fma.rn.f32 	%f1866, %f1176, %f1270, %f1866;
	ld.global.nc.f32 	%f1271, [%rd19+376];
	fma.rn.f32 	%f1865, %f1176, %f1271, %f1865;
	ld.global.nc.f32 	%f1272, [%rd19+380];
	fma.rn.f32 	%f1864, %f1176, %f1272, %f1864;
	ld.global.nc.f32 	%f1273, [%rd19+384];
	fma.rn.f32 	%f1863, %f1176, %f1273, %f1863;
	ld.global.nc.f32 	%f1274, [%rd19+388];
	fma.rn.f32 	%f1862, %f1176, %f1274, %f1862;
	ld.global.nc.f32 	%f1275, [%rd19+392];
	fma.rn.f32 	%f1861, %f1176, %f1275, %f1861;
	ld.global.nc.f32 	%f1276, [%rd19+396];
	fma.rn.f32 	%f1860, %f1176, %f1276, %f1860;
	ld.global.nc.f32 	%f1277, [%rd19+400];
	fma.rn.f32 	%f1859, %f1176, %f1277, %f1859;
	ld.global.nc.f32 	%f1278, [%rd19+404];
	fma.rn.f32 	%f1858, %f1176, %f1278, %f1858;
	ld.global.nc.f32 	%f1279, [%rd19+408];
	fma.rn.f32 	%f1857, %f1176, %f1279, %f1857;
	ld.global.nc.f32 	%f1280, [%rd19+412];
	fma.rn.f32 	%f1856, %f1176, %f1280, %f1856;
	ld.global.nc.f32 	%f1281, [%rd19+416];
	fma.rn.f32 	%f1855, %f1176, %f1281, %f1855;
	ld.global.nc.f32 	%f1282, [%rd19+420];
	fma.rn.f32 	%f1854, %f1176, %f1282, %f1854;
	ld.global.nc.f32 	%f1283, [%rd19+424];
	fma.rn.f32 	%f1853, %f1176, %f1283, %f1853;
	ld.global.nc.f32 	%f1284, [%rd19+428];
	fma.rn.f32 	%f1852, %f1176, %f1284, %f1852;
	ld.global.nc.f32 	%f1285, [%rd19+432];
	fma.rn.f32 	%f1851, %f1176, %f1285, %f1851;
	ld.global.nc.f32 	%f1286, [%rd19+436];
	fma.rn.f32 	%f1850, %f1176, %f1286, %f1850;
	ld.global.nc.f32 	%f1287, [%rd19+440];
	fma.rn.f32 	%f1849, %f1176, %f1287, %f1849;
	ld.global.nc.f32 	%f1288, [%rd19+444];
	fma.rn.f32 	%f1848, %f1176, %f1288, %f1848;
	ld.global.nc.f32 	%f1289, [%rd19+448];
	fma.rn.f32 	%f1847, %f1176, %f1289, %f1847;
	ld.global.nc.f32 	%f1290, [%rd19+452];
	fma.rn.f32 	%f1846, %f1176, %f1290, %f1846;
	ld.global.nc.f32 	%f1291, [%rd19+456];
	fma.rn.f32 	%f1845, %f1176, %f1291, %f1845;
	ld.global.nc.f32 	%f1292, [%rd19+460];
	fma.rn.f32 	%f1844, %f1176, %f1292, %f1844;
	ld.global.nc.f32 	%f1293, [%rd19+464];
	fma.rn.f32 	%f1843, %f1176, %f1293, %f1843;
	ld.global.nc.f32 	%f1294, [%rd19+468];
	fma.rn.f32 	%f1842, %f1176, %f1294, %f1842;
	ld.global.nc.f32 	%f1295, [%rd19+472];
	fma.rn.f32 	%f1841, %f1176, %f1295, %f1841;
	ld.global.nc.f32 	%f1296, [%rd19+476];
	fma.rn.f32 	%f1840, %f1176, %f1296, %f1840;
	ld.global.nc.f32 	%f1297, [%rd19+480];
	fma.rn.f32 	%f1839, %f1176, %f1297, %f1839;
	ld.global.nc.f32 	%f1298, [%rd19+484];
	fma.rn.f32 	%f1838, %f1176, %f1298, %f1838;
	ld.global.nc.f32 	%f1299, [%rd19+488];
	fma.rn.f32 	%f1837, %f1176, %f1299, %f1837;
	ld.global.nc.f32 	%f1300, [%rd19+492];
	fma.rn.f32 	%f1836, %f1176, %f1300, %f1836;
	ld.global.nc.f32 	%f1301, [%rd19+496];
	fma.rn.f32 	%f1835, %f1176, %f1301, %f1835;
	ld.global.nc.f32 	%f1302, [%rd19+500];
	fma.rn.f32 	%f1834, %f1176, %f1302, %f1834;
	ld.global.nc.f32 	%f1303, [%rd19+504];
	fma.rn.f32 	%f1833, %f1176, %f1303, %f1833;
	ld.global.nc.f32 	%f1304, [%rd19+508];
	fma.rn.f32 	%f1832, %f1176, %f1304, %f1832;
	add.s32 	%r60, %r60, 1;
	setp.lt.s32 	%p10, %r60, %r7;
	@%p10 bra 	$L__BB2_8;
$L__BB2_9:
	ld.param.u32 	%r56, [_Z18FlashAttnRefKernelILi128EEvPfPKfS2_S2_if_param_4];
	max.f32 	%f649, %f1700, %f1702;
	sub.f32 	%f1305, %f1700, %f649;
	mul.f32 	%f1306, %f1305, 0f3FB8AA3B;
	ex2.approx.f32 	%f1307, %f1306;
	sub.f32 	%f1308, %f1702, %f649;
	mul.f32 	%f1309, %f1308, 0f3FB8AA3B;
	ex2.approx.f32 	%f1310, %f1309;
	mul.f32 	%f1311, %f1960, %f1310;
	fma.rn.f32 	%f2089, %f2089, %f1307, %f1311;
	mul.f32 	%f1312, %f1310, %f1959;
	fma.rn.f32 	%f1961, %f1307, %f1961, %f1312;
	mul.f32 	%f1313, %f1310, %f1958;
	fma.rn.f32 	%f1962, %f1307, %f1962, %f1313;
	mul.f32 	%f1314, %f1310, %f1957;
	fma.rn.f32 	%f1963, %f1307, %f1963, %f1314;
	mul.f32 	%f1315, %f1310, %f1956;
	fma.rn.f32 	%f1964, %f1307, %f1964, %f1315;
	mul.f32 	%f1316, %f1310, %f1955;
	fma.rn.f32 	%f1965, %f1307, %f1965, %f1316;
	mul.f32 	%f1317, %f1310, %f1954;
	fma.rn.f32 	%f1966, %f1307, %f1966, %f1317;
	mul.f32 	%f1318, %f1310, %f1953;
	fma.rn.f32 	%f1967, %f1307, %f1967, %f1318;
	mul.f32 	%f1319, %f1310, %f1952;
	fma.rn.f32 	%f1968, %f1307, %f1968, %f1319;
	mul.f32 	%f1320, %f1310, %f1951;
	fma.rn.f32 	%f1969, %f1307, %f1969, %f1320;
	mul.f32 	%f1321, %f1310, %f1950;
	fma.rn.f32 	%f1970, %f1307, %f1970, %f1321;
	mul.f32 	%f1322, %f1310, %f1949;
	fma.rn.f32 	%f1971, %f1307, %f1971, %f1322;
	mul.f32 	%f1323, %f1310, %f1948;
	fma.rn.f32 	%f1972, %f1307, %f1972, %f1323;
	mul.f32 	%f1324, %f1310, %f1947;
	fma.rn.f32 	%f1973, %f1307, %f1973, %f1324;
	mul.f32 	%f1325, %f1310, %f1946;
	fma.rn.f32 	%f1974, %f1307, %f1974, %f1325;
	mul.f32 	%f1326, %f1310, %f1945;
	fma.rn.f32 	%f1975, %f1307, %f1975, %f1326;
	mul.f32 	%f1327, %f1310, %f1944;
	fma.rn.f32 	%f1976, %f1307, %f1976, %f1327;
	mul.f32 	%f1328, %f1310, %f1943;
	fma.rn.f32 	%f1977, %f1307, %f1977, %f1328;
	mul.f32 	%f1329, %f1310, %f1942;
	fma.rn.f32 	%f1978, %f1307, %f1978, %f1329;
	mul.f32 	%f1330, %f1310, %f1941;
	fma.rn.f32 	%f1979, %f1307, %f1979, %f1330;
	mul.f32 	%f1331, %f1310, %f1940;
	fma.rn.f32 	%f1980, %f1307, %f1980, %f1331;
	mul.f32 	%f1332, %f1310, %f1939;
	fma.rn.f32 	%f1981, %f1307, %f1981, %f1332;
	mul.f32 	%f1333, %f1310, %f1938;
	fma.rn.f32 	%f1982, %f1307, %f1982, %f1333;
	mul.f32 	%f1334, %f1310, %f1937;
	fma.rn.f32 	%f1983, %f1307, %f1983, %f1334;
	mul.f32 	%f1335, %f1310, %f1936;
	fma.rn.f32 	%f1984, %f1307, %f1984, %f1335;
	mul.f32 	%f1336, %f1310, %f1935;
	fma.rn.f32 	%f1985, %f1307, %f1985, %f1336;
	mul.f32 	%f1337, %f1310, %f1934;
	fma.rn.f32 	%f1986, %f1307, %f1986, %f1337;
	mul.f32 	%f1338, %f1310, %f1933;
	fma.rn.f32 	%f1987, %f1307, %f1987, %f1338;
	mul.f32 	%f1339, %f1310, %f1932;
	fma.rn.f32 	%f1988, %f1307, %f1988, %f1339;
	mul.f32 	%f1340, %f1310, %f1931;
	fma.rn.f32 	%f1989, %f1307, %f1989, %f1340;
	mul.f32 	%f1341, %f1310, %f1930;
	fma.rn.f32 	%f1990, %f1307, %f1990, %f1341;
	mul.f32 	%f1342, %f1310, %f1929;
	fma.rn.f32 	%f1991, %f1307, %f1991, %f1342;
	mul.f32 	%f1343, %f1310, %f1928;
	fma.rn.f32 	%f1992, %f1307, %f1992, %f1343;
	mul.f32 	%f1344, %f1310, %f1927;
	fma.rn.f32 	%f1993, %f1307, %f1993, %f1344;
	mul.f32 	%f1345, %f1310, %f1926;
	fma.rn.f32 	%f1994, %f1307, %f1994, %f1345;
	mul.f32 	%f1346, %f1310, %f1925;
	fma.rn.f32 	%f1995, %f1307, %f1995, %f1346;
	mul.f32 	%f1347, %f1310, %f1924;
	fma.rn.f32 	%f1996, %f1307, %f1996, %f1347;
	mul.f32 	%f1348, %f1310, %f1923;
	fma.rn.f32 	%f1997, %f1307, %f1997, %f1348;
	mul.f32 	%f1349, %f1310, %f1922;
	fma.rn.f32 	%f1998, %f1307, %f1998, %f1349;
	mul.f32 	%f1350, %f1310, %f1921;
	fma.rn.f32 	%f1999, %f1307, %f1999, %f1350;
	mul.f32 	%f1351, %f1310, %f1920;
	fma.rn.f32 	%f2000, %f1307, %f2000, %f1351;
	mul.f32 	%f1352, %f1310, %f1919;
	fma.rn.f32 	%f2001, %f1307, %f2001, %f1352;
	mul.f32 	%f1353, %f1310, %f1918;
	fma.rn.f32 	%f2002, %f1307, %f2002, %f1353;
	mul.f32 	%f1354, %f1310, %f1917;
	fma.rn.f32 	%f2003, %f1307, %f2003, %f1354;
	mul.f32 	%f1355, %f1310, %f1916;
	fma.rn.f32 	%f2004, %f1307, %f2004, %f1355;
	mul.f32 	%f1356, %f1310, %f1915;
	fma.rn.f32 	%f2005, %f1307, %f2005, %f1356;
	mul.f32 	%f1357, %f1310, %f1914;
	fma.rn.f32 	%f2006, %f1307, %f2006, %f1357;
	mul.f32 	%f1358, %f1310, %f1913;
	fma.rn.f32 	%f2007, %f1307, %f2007, %f1358;
	mul.f32 	%f1359, %f1310, %f1912;
	fma.rn.f32 	%f2008, %f1307, %f2008, %f1359;
	mul.f32 	%f1360, %f1310, %f1911;
	fma.rn.f32 	%f2009, %f1307, %f2009, %f1360;
	mul.f32 	%f1361, %f1310, %f1910;
	fma.rn.f32 	%f2010, %f1307, %f2010, %f1361;
	mul.f32 	%f1362, %f1310, %f1909;
	fma.rn.f32 	%f2011, %f1307, %f2011, %f1362;
	mul.f32 	%f1363, %f1310, %f1908;
	fma.rn.f32 	%f2012, %f1307, %f2012, %f1363;
	mul.f32 	%f1364, %f1310, %f1907;
	fma.rn.f32 	%f2013, %f1307, %f2013, %f1364;
	mul.f32 	%f1365, %f1310, %f1906;
	fma.rn.f32 	%f2014, %f1307, %f2014, %f1365;
	mul.f32 	%f1366, %f1310, %f1905;
	fma.rn.f32 	%f2015, %f1307, %f2015, %f1366;
	mul.f32 	%f1367, %f1310, %f1904;
	fma.rn.f32 	%f2016, %f1307, %f2016, %f1367;
	mul.f32 	%f1368, %f1310, %f1903;
	fma.rn.f32 	%f2017, %f1307, %f2017, %f1368;
	mul.f32 	%f1369, %f1310, %f1902;
	fma.rn.f32 	%f2018, %f1307, %f2018, %f1369;
	mul.f32 	%f1370, %f1310, %f1901;
	fma.rn.f32 	%f2019, %f1307, %f2019, %f1370;
	mul.f32 	%f1371, %f1310, %f1900;
	fma.rn.f32 	%f2020, %f1307, %f2020, %f1371;
	mul.f32 	%f1372, %f1310, %f1899;
	fma.rn.f32 	%f2021, %f1307, %f2021, %f1372;
	mul.f32 	%f1373, %f1310, %f1898;
	fma.rn.f32 	%f2022, %f1307, %f2022, %f1373;
	mul.f32 	%f1374, %f1310, %f1897;
	fma.rn.f32 	%f2023, %f1307, %f2023, %f1374;
	mul.f32 	%f1375, %f1310, %f1896;
	fma.rn.f32 	%f2024, %f1307, %f2024, %f1375;
	mul.f32 	%f1376, %f1310, %f1895;
	fma.rn.f32 	%f2025, %f1307, %f2025, %f1376;
	mul.f32 	%f1377, %f1310, %f1894;
	fma.rn.f32 	%f2026, %f1307, %f2026, %f1377;
	mul.f32 	%f1378, %f1310, %f1893;
	fma.rn.f32 	%f2027, %f1307, %f2027, %f1378;
	mul.f32 	%f1379, %f1310, %f1892;
	fma.rn.f32 	%f2028, %f1307, %f2028, %f1379;
	mul.f32 	%f1380, %f1310, %f1891;
	fma.rn.f32 	%f2029, %f1307, %f2029, %f1380;
	mul.f32 	%f1381, %f1310, %f1890;
	fma.rn.f32 	%f2030, %f1307, %f2030, %f1381;
	mul.f32 	%f1382, %f1310, %f1889;
	fma.rn.f32 	%f2031, %f1307, %f2031, %f1382;
	mul.f32 	%f1383, %f1310, %f1888;
	fma.rn.f32 	%f2032, %f1307, %f2032, %f1383;
	mul.f32 	%f1384, %f1310, %f1887;
	fma.rn.f32 	%f2033, %f1307, %f2033, %f1384;
	mul.f32 	%f1385, %f1310, %f1886;
	fma.rn.f32 	%f2034, %f1307, %f2034, %f1385;
	mul.f32 	%f1386, %f1310, %f1885;
	fma.rn.f32 	%f2035, %f1307, %f2035, %f1386;
	mul.f32 	%f1387, %f1310, %f1884;
	fma.rn.f32 	%f2036, %f1307, %f2036, %f1387;
	mul.f32 	%f1388, %f1310, %f1883;
	fma.rn.f32 	%f2037, %f1307, %f2037, %f1388;
	mul.f32 	%f1389, %f1310, %f1882;
	fma.rn.f32 	%f2038, %f1307, %f2038, %f1389;
	mul.f32 	%f1390, %f1310, %f1881;
	fma.rn.f32 	%f2039, %f1307, %f2039, %f1390;
	mul.f32 	%f1391, %f1310, %f1880;
	fma.rn.f32 	%f2040, %f1307, %f2040, %f1391;
	mul.f32 	%f1392, %f1310, %f1879;
	fma.rn.f32 	%f2041, %f1307, %f2041, %f1392;
	mul.f32 	%f1393, %f1310, %f1878;
	fma.rn.f32 	%f2042, %f1307, %f2042, %f1393;
	mul.f32 	%f1394, %f1310, %f1877;
	fma.rn.f32 	%f2043, %f1307, %f2043, %f1394;
	mul.f32 	%f1395, %f1310, %f1876;
	fma.rn.f32 	%f2044, %f1307, %f2044, %f1395;
	mul.f32 	%f1396, %f1310, %f1875;
	fma.rn.f32 	%f2045, %f1307, %f2045, %f1396;
	mul.f32 	%f1397, %f1310, %f1874;
	fma.rn.f32 	%f2046, %f1307, %f2046, %f1397;
	mul.f32 	%f1398, %f1310, %f1873;
	fma.rn.f32 	%f2047, %f1307, %f2047, %f1398;
	mul.f32 	%f1399, %f1310, %f1872;
	fma.rn.f32 	%f2048, %f1307, %f2048, %f1399;
	mul.f32 	%f1400, %f1310, %f1871;
	fma.rn.f32 	%f2049, %f1307, %f2049, %f1400;
	mul.f32 	%f1401, %f1310, %f1870;
	fma.rn.f32 	%f2050, %f1307, %f2050, %f1401;
	mul.f32 	%f1402, %f1310, %f1869;
	fma.rn.f32 	%f2051, %f1307, %f2051, %f1402;
	mul.f32 	%f1403, %f1310, %f1868;
	fma.rn.f32 	%f2052, %f1307, %f2052, %f1403;
	mul.f32 	%f1404, %f1310, %f1867;
	fma.rn.f32 	%f2053, %f1307, %f2053, %f1404;
	mul.f32 	%f1405, %f1310, %f1866;
	fma.rn.f32 	%f2054, %f1307, %f2054, %f1405;
	mul.f32 	%f1406, %f1310, %f1865;
	fma.rn.f32 	%f2055, %f1307, %f2055, %f1406;
	mul.f32 	%f1407, %f1310, %f1864;
	fma.rn.f32 	%f2056, %f1307, %f2056, %f1407;
	mul.f32 	%f1408, %f1310, %f1863;
	fma.rn.f32 	%f2057, %f1307, %f2057, %f1408;
	mul.f32 	%f1409, %f1310, %f1862;
	fma.rn.f32 	%f2058, %f1307, %f2058, %f1409;
	mul.f32 	%f1410, %f1310, %f1861;
	fma.rn.f32 	%f2059, %f1307, %f2059, %f1410;
	mul.f32 	%f1411, %f1310, %f1860;
	fma.rn.f32 	%f2060, %f1307, %f2060, %f1411;
	mul.f32 	%f1412, %f1310, %f1859;
	fma.rn.f32 	%f2061, %f1307, %f2061, %f1412;
	mul.f32 	%f1413, %f1310, %f1858;
	fma.rn.f32 	%f2062, %f1307, %f2062, %f1413;
	mul.f32 	%f1414, %f1310, %f1857;
	fma.rn.f32 	%f2063, %f1307, %f2063, %f1414;
	mul.f32 	%f1415, %f1310, %f1856;
	fma.rn.f32 	%f2064, %f1307, %f2064, %f1415;
	mul.f32 	%f1416, %f1310, %f1855;
	fma.rn.f32 	%f2065, %f1307, %f2065, %f1416;
	mul.f32 	%f1417, %f1310, %f1854;
	fma.rn.f32 	%f2066, %f1307, %f2066, %f1417;
	mul.f32 	%f1418, %f1310, %f1853;
	fma.rn.f32 	%f2067, %f1307, %f2067, %f1418;
	mul.f32 	%f1419, %f1310, %f1852;
	fma.rn.f32 	%f2068, %f1307, %f2068, %f1419;
	mul.f32 	%f1420, %f1310, %f1851;
	fma.rn.f32 	%f2069, %f1307, %f2069, %f1420;
	mul.f32 	%f1421, %f1310, %f1850;
	fma.rn.f32 	%f2070, %f1307, %f2070, %f1421;
	mul.f32 	%f1422, %f1310, %f1849;
	fma.rn.f32 	%f2071, %f1307, %f2071, %f1422;
	mul.f32 	%f1423, %f1310, %f1848;
	fma.rn.f32 	%f2072, %f1307, %f2072, %f1423;
	mul.f32 	%f1424, %f1310, %f1847;
	fma.rn.f32 	%f2073, %f1307, %f2073, %f1424;
	mul.f32 	%f1425, %f1310, %f1846;
	fma.rn.f32 	%f2074, %f1307, %f2074, %f1425;
	mul.f32 	%f1426, %f1310, %f1845;
	fma.rn.f32 	%f2075, %f1307, %f2075, %f1426;
	mul.f32 	%f1427, %f1310, %f1844;
	fma.rn.f32 	%f2076, %f1307, %f2076, %f1427;
	mul.f32 	%f1428, %f1310, %f1843;
	fma.rn.f32 	%f2077, %f1307, %f2077, %f1428;
	mul.f32 	%f1429, %f1310, %f1842;
	fma.rn.f32 	%f2078, %f1307, %f2078, %f1429;
	mul.f32 	%f1430, %f1310, %f1841;
	fma.rn.f32 	%f2079, %f1307, %f2079, %f1430;
	mul.f32 	%f1431, %f1310, %f1840;
	fma.rn.f32 	%f2080, %f1307, %f2080, %f1431;
	mul.f32 	%f1432, %f1310, %f1839;
	fma.rn.f32 	%f2081, %f1307, %f2081, %f1432;
	mul.f32 	%f1433, %f1310, %f1838;
	fma.rn.f32 	%f2082, %f1307, %f2082, %f1433;
	mul.f32 	%f1434, %f1310, %f1837;
	fma.rn.f32 	%f2083, %f1307, %f2083, %f1434;
	mul.f32 	%f1435, %f1310, %f1836;
	fma.rn.f32 	%f2084, %f1307, %f2084, %f1435;
	mul.f32 	%f1436, %f1310, %f1835;
	fma.rn.f32 	%f2085, %f1307, %f2085, %f1436;
	mul.f32 	%f1437, %f1310, %f1834;
	fma.rn.f32 	%f2086, %f1307, %f2086, %f1437;
	mul.f32 	%f1438, %f1310, %f1833;
	fma.rn.f32 	%f2087, %f1307, %f2087, %f1438;
	mul.f32 	%f1439, %f1310, %f1832;
	fma.rn.f32 	%f2088, %f1307, %f2088, %f1439;
	add.s32 	%r57, %r57, 1;
	add.s32 	%r49, %r56, 63;
	shr.u32 	%r50, %r49, 6;
	setp.ne.s32 	%p11, %r57, %r50;
	mov.f32 	%f1700, %f649;
	@%p11 bra 	$L__BB2_3;
$L__BB2_10:
	ld.param.u64 	%rd23, [_Z18FlashAttnRefKernelILi128EEvPfPKfS2_S2_if_param_0];
	setp.gt.f32 	%p12, %f2089, 0f00000000;
	rcp.rn.f32 	%f1440, %f2089;
	selp.f32 	%f1441, %f1440, 0f00000000, %p12;
	mul.f32 	%f1442, %f1441, %f1961;
	cvta.to.global.u64 	%rd20, %rd23;
	mul.wide.s32 	%rd21, %r5, 4;
	add.s64 	%rd22, %rd20, %rd21;
	st.global.f32 	[%rd22], %f1442;
	mul.f32 	%f1443, %f1441, %f1962;
	st.global.f32 	[%rd22+4], %f1443;
	mul.f32 	%f1444, %f1441, %f1963;
	st.global.f32 	[%rd22+8], %f1444;
	mul.f32 	%f1445, %f1441, %f1964;
	st.global.f32 	[%rd22+12], %f1445;
	mul.f32 	%f1446, %f1441, %f1965;
	st.global.f32 	[%rd22+16], %f1446;
	mul.f32 	%f1447, %f1441, %f1966;
	st.global.f32 	[%rd22+20], %f1447;
	mul.f32 	%f1448, %f1441, %f1967;
	st.global.f32 	[%rd22+24], %f1448;
	mul.f32 	%f1449, %f1441, %f1968;
	st.global.f32 	[%rd22+28], %f1449;
	mul.f32 	%f1450, %f1441, %f1969;
	st.global.f32 	[%rd22+32], %f1450;
	mul.f32 	%f1451, %f1441, %f1970;
	st.global.f32 	[%rd22+36], %f1451;
	mul.f32 	%f1452, %f1441, %f1971;
	st.global.f32 	[%rd22+40], %f1452;
	mul.f32 	%f1453, %f1441, %f1972;
	st.global.f32 	[%rd22+44], %f1453;
	mul.f32 	%f1454, %f1441, %f1973;
	st.global.f32 	[%rd22+48], %f1454;
	mul.f32 	%f1455, %f1441, %f1974;
	st.global.f32 	[%rd22+52], %f1455;
	mul.f32 	%f1456, %f1441, %f1975;
	st.global.f32 	[%rd22+56], %f1456;
	mul.f32 	%f1457, %f1441, %f1976;
	st.global.f32 	[%rd22+60], %f1457;
	mul.f32 	%f1458, %f1441, %f1977;
	st.global.f32 	[%rd22+64], %f1458;
	mul.f32 	%f1459, %f1441, %f1978;
	st.global.f32 	[%rd22+68], %f1459;
	mul.f32 	%f1460, %f1441, %f1979;
	st.global.f32 	[%rd22+72], %f1460;
	mul.f32 	%f1461, %f1441, %f1980;
	st.global.f32 	[%rd22+76], %f1461;
	mul.f32 	%f1462, %f1441, %f1981;
	st.global.f32 	[%rd22+80], %f1462;
	mul.f32 	%f1463, %f1441, %f1982;
	st.global.f32 	[%rd22+84], %f1463;
	mul.f32 	%f1464, %f1441, %f1983;
	st.global.f32 	[%rd22+88], %f1464;
	mul.f32 	%f1465, %f1441, %f1984;
	st.global.f32 	[%rd22+92], %f1465;
	mul.f32 	%f1466, %f1441, %f1985;
	st.global.f32 	[%rd22+96], %f1466;
	mul.f32 	%f1467, %f1441, %f1986;
	st.global.f32 	[%rd22+100], %f1467;
	mul.f32 	%f1468, %f1441, %f1987;
	st.global.f32 	[%rd22+104], %f1468;
	mul.f32 	%f1469, %f1441, %f1988;
	st.global.f32 	[%rd22+108], %f1469;
	mul.f32 	%f1470, %f1441, %f1989;
	st.global.f32 	[%rd22+112], %f1470;
	mul.f32 	%f1471, %f1441, %f1990;
	st.global.f32 	[%rd22+116], %f1471;
	mul.f32 	%f1472, %f1441, %f1991;
	st.global.f32 	[%rd22+120], %f1472;
	mul.f32 	%f1473, %f1441, %f1992;
	st.global.f32 	[%rd22+124], %f1473;
	mul.f32 	%f1474, %f1441, %f1993;
	st.global.f32 	[%rd22+128], %f1474;
	mul.f32 	%f1475, %f1441, %f1994;
	st.global.f32 	[%rd22+132], %f1475;
	mul.f32 	%f1476, %f1441, %f1995;
	st.global.f32 	[%rd22+136], %f1476;
	mul.f32 	%f1477, %f1441, %f1996;
	st.global.f32 	[%rd22+140], %f1477;
	mul.f32 	%f1478, %f1441, %f1997;
	st.global.f32 	[%rd22+144], %f1478;
	mul.f32 	%f1479, %f1441, %f1998;
	st.global.f32 	[%rd22+148], %f1479;
	mul.f32 	%f1480, %f1441, %f1999;
	st.global.f32 	[%rd22+152], %f1480;
	mul.f32 	%f1481, %f1441, %f2000;
	st.global.f32 	[%rd22+156], %f1481;
	mul.f32 	%f1482, %f1441, %f2001;
	st.global.f32 	[%rd22+160], %f1482;
	mul.f32 	%f1483, %f1441, %f2002;
	st.global.f32 	[%rd22+164], %f1483;
	mul.f32 	%f1484, %f1441, %f2003;
	st.global.f32 	[%rd22+168], %f1484;
	mul.f32 	%f1485, %f1441, %f2004;
	st.global.f32 	[%rd22+172], %f1485;
	mul.f32 	%f1486, %f1441, %f2005;
	st.global.f32 	[%rd22+176], %f1486;
	mul.f32 	%f1487, %f1441, %f2006;
	st.global.f32 	[%rd22+180], %f1487;
	mul.f32 	%f1488, %f1441, %f2007;
	st.global.f32 	[%rd22+184], %f1488;
	mul.f32 	%f1489, %f1441, %f2008;
	st.global.f32 	[%rd22+188], %f1489;
	mul.f32 	%f1490, %f1441, %f2009;
	st.global.f32 	[%rd22+192], %f1490;
	mul.f32 	%f1491, %f1441, %f2010;
	st.global.f32 	[%rd22+196], %f1491;
	mul.f32 	%f1492, %f1441, %f2011;
	st.global.f32 	[%rd22+200], %f1492;
	mul.f32 	%f1493, %f1441, %f2012;
	st.global.f32 	[%rd22+204], %f1493;
	mul.f32 	%f1494, %f1441, %f2013;
	st.global.f32 	[%rd22+208], %f1494;
	mul.f32 	%f1495, %f1441, %f2014;
	st.global.f32 	[%rd22+212], %f1495;
	mul.f32 	%f1496, %f1441, %f2015;
	st.global.f32 	[%rd22+216], %f1496;
	mul.f32 	%f1497, %f1441, %f2016;
	st.global.f32 	[%rd22+220], %f1497;
	mul.f32 	%f1498, %f1441, %f2017;
	st.global.f32 	[%rd22+224], %f1498;
	mul.f32 	%f1499, %f1441, %f2018;
	st.global.f32 	[%rd22+228], %f1499;
	mul.f32 	%f1500, %f1441, %f2019;
	st.global.f32 	[%rd22+232], %f1500;
	mul.f32 	%f1501, %f1441, %f2020;
	st.global.f32 	[%rd22+236], %f1501;
	mul.f32 	%f1502, %f1441, %f2021;
	st.global.f32 	[%rd22+240], %f1502;
	mul.f32 	%f1503, %f1441, %f2022;
	st.global.f32 	[%rd22+244], %f1503;
	mul.f32 	%f1504, %f1441, %f2023;
	st.global.f32 	[%rd22+248], %f1504;
	mul.f32 	%f1505, %f1441, %f2024;
	st.global.f32 	[%rd22+252], %f1505;
	mul.f32 	%f1506, %f1441, %f2025;
	st.global.f32 	[%rd22+256], %f1506;
	mul.f32 	%f1507, %f1441, %f2026;
	st.global.f32 	[%rd22+260], %f1507;
	mul.f32 	%f1508, %f1441, %f2027;
	st.global.f32 	[%rd22+264], %f1508;
	mul.f32 	%f1509, %f1441, %f2028;
	st.global.f32 	[%rd22+268], %f1509;
	mul.f32 	%f1510, %f1441, %f2029;
	st.global.f32 	[%rd22+272], %f1510;
	mul.f32 	%f1511, %f1441, %f2030;
	st.global.f32 	[%rd22+276], %f1511;
	mul.f32 	%f1512, %f1441, %f2031;
	st.global.f32 	[%rd22+280], %f1512;
	mul.f32 	%f1513, %f1441, %f2032;
	st.global.f32 	[%rd22+284], %f1513;
	mul.f32 	%f1514, %f1441, %f2033;
	st.global.f32 	[%rd22+288], %f1514;
	mul.f32 	%f1515, %f1441, %f2034;
	st.global.f32 	[%rd22+292], %f1515;
	mul.f32 	%f1516, %f1441, %f2035;
	st.global.f32 	[%rd22+296], %f1516;
	mul.f32 	%f1517, %f1441, %f2036;
	st.global.f32 	[%rd22+300], %f1517;
	mul.f32 	%f1518, %f1441, %f2037;
	st.global.f32 	[%rd22+304], %f1518;
	mul.f32 	%f1519, %f1441, %f2038;
	st.global.f32 	[%rd22+308], %f1519;
	mul.f32 	%f1520, %f1441, %f2039;
	st.global.f32 	[%rd22+312], %f1520;
	mul.f32 	%f1521, %f1441, %f2040;
	st.global.f32 	[%rd22+316], %f1521;
	mul.f32 	%f1522, %f1441, %f2041;
	st.global.f32 	[%rd22+320], %f1522;
	mul.f32 	%f1523, %f1441, %f2042;
	st.global.f32 	[%rd22+324], %f1523;
	mul.f32 	%f1524, %f1441, %f2043;
	st.global.f32 	[%rd22+328], %f1524;
	mul.f32 	%f1525, %f1441, %f2044;
	st.global.f32 	[%rd22+332], %f1525;
	mul.f32 	%f1526, %f1441, %f2045;
	st.global.f32 	[%rd22+336], %f1526;
	mul.f32 	%f1527, %f1441, %f2046;
	st.global.f32 	[%rd22+340], %f1527;
	mul.f32 	%f1528, %f1441, %f2047;
	st.global.f32 	[%rd22+344], %f1528;
	mul.f32 	%f1529, %f1441, %f2048;
	st.global.f32 	[%rd22+348], %f1529;
	mul.f32 	%f1530, %f1441, %f2049;
	st.global.f32 	[%rd22+352], %f1530;
	mul.f32 	%f1531, %f1441, %f2050;
	st.global.f32 	[%rd22+356], %f1531;
	mul.f32 	%f1532, %f1441, %f2051;
	st.global.f32 	[%rd22+360], %f1532;
	mul.f32 	%f1533, %f1441, %f2052;
	st.global.f32 	[%rd22+364], %f1533;
	mul.f32 	%f1534, %f1441, %f2053;
	st.global.f32 	[%rd22+368], %f1534;
	mul.f32 	%f1535, %f1441, %f2054;
	st.global.f32 	[%rd22+372], %f1535;
	mul.f32 	%f1536, %f1441, %f2055;
	st.global.f32 	[%rd22+376], %f1536;
	mul.f32 	%f1537, %f1441, %f2056;
	st.global.f32 	[%rd22+380], %f1537;
	mul.f32 	%f1538, %f1441, %f2057;
	st.global.f32 	[%rd22+384], %f1538;
	mul.f32 	%f1539, %f1441, %f2058;
	st.global.f32 	[%rd22+388], %f1539;
	mul.f32 	%f1540, %f1441, %f2059;
	st.global.f32 	[%rd22+392], %f1540;
	mul.f32 	%f1541, %f1441, %f2060;
	st.global.f32 	[%rd22+396], %f1541;
	mul.f32 	%f1542, %f1441, %f2061;
	st.global.f32 	[%rd22+400], %f1542;
	mul.f32 	%f1543, %f1441, %f2062;
	st.global.f32 	[%rd22+404], %f1543;
	mul.f32 	%f1544, %f1441, %f2063;
	st.global.f32 	[%rd22+408], %f1544;
	mul.f32 	%f1545, %f1441, %f2064;
	st.global.f32 	[%rd22+412], %f1545;
	mul.f32 	%f1546, %f1441, %f2065;
	st.global.f32 	[%rd22+416], %f1546;
	mul.f32 	%f1547, %f1441, %f2066;
	st.global.f32 	[%rd22+420], %f1547;
	mul.f32 	%f1548, %f1441, %f2067;
	st.global.f32 	[%rd22+424], %f1548;
	mul.f32 	%f1549, %f1441, %f2068;
	st.global.f32 	[%rd22+428], %f1549;
	mul.f32 	%f1550, %f1441, %f2069;
	st.global.f32 	[%rd22+432], %f1550;
	mul.f32 	%f1551, %f1441, %f2070;
	st.global.f32 	[%rd22+436], %f1551;
	mul.f32 	%f1552, %f1441, %f2071;
	st.global.f32 	[%rd22+440], %f1552;
	mul.f32 	%f1553, %f1441, %f2072;
	st.global.f32 	[%rd22+444], %f1553;
	mul.f32 	%f1554, %f1441, %f2073;
	st.global.f32 	[%rd22+448], %f1554;
	mul.f32 	%f1555, %f1441, %f2074;
	st.global.f32 	[%rd22+452], %f1555;
	mul.f32 	%f1556, %f1441, %f2075;
	st.global.f32 	[%rd22+456], %f1556;
	mul.f32 	%f1557, %f1441, %f2076;
	st.global.f32 	[%rd22+460], %f1557;
	mul.f32 	%f1558, %f1441, %f2077;
	st.global.f32 	[%rd22+464], %f1558;
	mul.f32 	%f1559, %f1441, %f2078;
	st.global.f32 	[%rd22+468], %f1559;
	mul.f32 	%f1560, %f1441, %f2079;
	st.global.f32 	[%rd22+472], %f1560;
	mul.f32 	%f1561, %f1441, %f2080;
	st.global.f32 	[%rd22+476], %f1561;
	mul.f32 	%f1562, %f1441, %f2081;
	st.global.f32 	[%rd22+480], %f1562;
	mul.f32 	%f1563, %f1441, %f2082;
	st.global.f32 	[%rd22+484], %f1563;
	mul.f32 	%f1564, %f1441, %f2083;
	st.global.f32 	[%rd22+488], %f1564;
	mul.f32 	%f1565, %f1441, %f2084;
	st.global.f32 	[%rd22+492], %f1565;
	mul.f32 	%f1566, %f1441, %f2085;
	st.global.f32 	[%rd22+496], %f1566;
	mul.f32 	%f1567, %f1441, %f2086;
	st.global.f32 	[%rd22+500], %f1567;
	mul.f32 	%f1568, %f1441, %f2087;
	st.global.f32 	[%rd22+504], %f1568;
	mul.f32 	%f1569, %f1441, %f2088;
	st.global.f32 	[%rd22+508], %f1569;
$L__BB2_11:
	ret;

}


// ===== COMPILED SASS (sm_100) =====

	.target	sm_100

	.elftype	@"ET_EXEC"


//--------------------- .note.nv.tkinfo           --------------------------
	.section	.note.nv.tkinfo,"",@"SHT_NOTE"
	.sectionflags	@"SHF_NOTE_NV_TKINFO"
	.tkinfo
        /*0018*/ 	.word	0x00000002
        /*0030*/ 	.string	""
        /*0030*/ 	.string	"ptxas"
        /*0030*/ 	.string	"Cuda compilation tools, release 13.0, V13.0.88"
        /*0030*/ 	.string	"Build cuda_13.0.r13.0/compiler.36424714_0"
        /*0030*/ 	.string	"-arch sm_100 -m 64 "



//--------------------- .note.nv.cuinfo           --------------------------
	.section	.note.nv.cuinfo,"",@"SHT_NOTE"
	.sectionflags	@"SHF_NOTE_NV_CUINFO"
        /*0018*/ 	.short	0x0002
        /*001a*/ 	.short	0x0064
        /*001c*/ 	.short	0x0082
	.zero		2


//--------------------- .nv.info                  --------------------------
	.section	.nv.info,"",@"SHT_CUDA_INFO"
	.align	4


	//----- nvinfo : EIATTR_REGCOUNT
	.align		4
        /*0000*/ 	.byte	0x04, 0x2f
        /*0002*/ 	.short	(.L_1 - .L_0)
	.align		4
.L_0:
        /*0004*/ 	.word	index@(_Z18FlashAttnRefKernelILi32EEvPfPKfS2_S2_if)
        /*0008*/ 	.word	0x00000050


	//----- nvinfo : EIATTR_FRAME_SIZE
	.align		4
.L_1:
        /*000c*/ 	.byte	0x04, 0x11
        /*000e*/ 	.short	(.L_3 - .L_2)
	.align		4
.L_2:
        /*0010*/ 	.word	index@($__internal_2_$__cuda_sm20_rcp_rn_f32_slowpath)
        /*0014*/ 	.word	0x00000100


	//----- nvinfo : EIATTR_FRAME_SIZE
	.align		4
.L_3:
        /*0018*/ 	.byte	0x04, 0x11
        /*001a*/ 	.short	(.L_5 - .L_4)
	.align		4
.L_4:
        /*001c*/ 	.word	index@(_Z18FlashAttnRefKernelILi32EEvPfPKfS2_S2_if)
        /*0020*/ 	.word	0x00000100


	//----- nvinfo : EIATTR_REGCOUNT
	.align		4
.L_5:
        /*0024*/ 	.byte	0x04, 0x2f
        /*0026*/ 	.short	(.L_7 - .L_6)
	.align		4
.L_6:
        /*0028*/ 	.word	index@(_Z18FlashAttnRefKernelILi64EEvPfPKfS2_S2_if)
        /*002c*/ 	.word	0x000000a7


	//----- nvinfo : EIATTR_FRAME_SIZE
	.align		4
.L_7:
        /*0030*/ 	.byte	0x04, 0x11
        /*0032*/ 	.short	(.L_9 - .L_8)
	.align		4
.L_8:
        /*0034*/ 	.word	index@($__internal_1_$__cuda_sm20_rcp_rn_f32_slowpath)
        /*0038*/ 	.word	0x00000100


	//----- nvinfo : EIATTR_FRAME_SIZE
	.align		4
.L_9:
        /*003c*/ 	.byte	0x04, 0x11
        /*003e*/ 	.short	(.L_11 - .L_10)
	.align		4
.L_10:
        /*0040*/ 	.word	index@(_Z18FlashAttnRefKernelILi64EEvPfPKfS2_S2_if)
        /*0044*/ 	.word	0x00000100


	//----- nvinfo : EIATTR_REGCOUNT
	.align		4
.L_11:
        /*0048*/ 	.byte	0x04, 0x2f
        /*004a*/ 	.short	(.L_13 - .L_12)
	.align		4
.L_12:
        /*004c*/ 	.word	index@(_Z18FlashAttnRefKernelILi128EEvPfPKfS2_S2_if)
        /*0050*/ 	.word	0x000000ff


	//----- nvinfo : EIATTR_FRAME_SIZE
	.align		4
.L_13:
        /*0054*/ 	.byte	0x04, 0x11
        /*0056*/ 	.short	(.L_15 - .L_14)
	.align		4
.L_14:
        /*0058*/ 	.word	index@($__internal_0_$__cuda_sm20_rcp_rn_f32_slowpath)
        /*005c*/ 	.word	0x00000160


	//----- nvinfo : EIATTR_FRAME_SIZE
	.align		4
.L_15:
        /*0060*/ 	.byte	0x04, 0x11
        /*0062*/ 	.short	(.L_17 - .L_16)
	.align		4
.L_16:
        /*0064*/ 	.word	index@(_Z18FlashAttnRefKernelILi128EEvPfPKfS2_S2_if)
        /*0068*/ 	.word	0x00000160


	//----- nvinfo : EIATTR_MIN_STACK_SIZE
	.align		4
.L_17:
        /*006c*/ 	.byte	0x04, 0x12
        /*006e*/ 	.short	(.L_19 - .L_18)
	.align		4
.L_18:
        /*0070*/ 	.word	index@(_Z18FlashAttnRefKernelILi128EEvPfPKfS2_S2_if)
        /*0074*/ 	.word	0x00000160


	//----- nvinfo : EIATTR_MIN_STACK_SIZE
	.align		4
.L_19:
        /*0078*/ 	.byte	0x04, 0x12
        /*007a*/ 	.short	(.L_21 - .L_20)
	.align		4
.L_20:
        /*007c*/ 	.word	index@(_Z18FlashAttnRefKernelILi64EEvPfPKfS2_S2_if)
        /*0080*/ 	.word	0x00000100


	//----- nvinfo : EIATTR_MIN_STACK_SIZE
	.align		4
.L_21:
        /*0084*/ 	.byte	0x04, 0x12
        /*0086*/ 	.short	(.L_23 - .L_22)
	.align		4
.L_22:
        /*0088*/ 	.word	index@(_Z18FlashAttnRefKernelILi32EEvPfPKfS2_S2_if)
        /*008c*/ 	.word	0x00000100
.L_23:


//--------------------- .nv.compat                --------------------------
	.section	.nv.compat,"",@"SHT_CUDA_COMPAT_INFO"
	.align	4
        /*0000*/ 	.byte	0x02, 0x09, 0x00, 0x00, 0x02, 0x02, 0x01, 0x00, 0x02, 0x05, 0x05, 0x00, 0x03, 0x07, 0x01, 0x01
        /*0010*/ 	.byte	0x02, 0x03, 0x00, 0x00, 0x02, 0x06, 0x01, 0x00, 0x04, 0x0b, 0x08, 0x00, 0x01, 0x00, 0x00, 0x00
        /*0020*/ 	.byte	0x00, 0x00, 0x00, 0x00


//--------------------- .nv.info._Z18FlashAttnRefKernelILi128EEvPfPKfS2_S2_if --------------------------
	.section	.nv.info._Z18FlashAttnRefKernelILi128EEvPfPKfS2_S2_if,"",@"SHT_CUDA_INFO"
	.sectionflags	@""
	.align	4


	//----- nvinfo : EIATTR_CUDA_API_VERSION
	.align		4
        /*0000*/ 	.byte	0x04, 0x37
        /*0002*/ 	.short	(.L_25 - .L_24)
.L_24:
        /*0004*/ 	.word	0x00000082


	//----- nvinfo : EIATTR_KPARAM_INFO
	.align		4
.L_25:
        /*0008*/ 	.byte	0x04, 0x17
        /*000a*/ 	.short	(.L_27 - .L_26)
.L_26:
        /*000c*/ 	.word	0x00000000
        /*0010*/ 	.short	0x0005
        /*0012*/ 	.short	0x0024
        /*0014*/ 	.byte	0x00, 0xf0, 0x11, 0x00


	//----- nvinfo : EIATTR_KPARAM_INFO
	.align		4
.L_27:
        /*0018*/ 	.byte	0x04, 0x17
        /*001a*/ 	.short	(.L_29 - .L_28)
.L_28:
        /*001c*/ 	.word	0x00000000
        /*0020*/ 	.short	0x0004
        /*0022*/ 	.short	0x0020
        /*0024*/ 	.byte	0x00, 0xf0, 0x11, 0x00


	//----- nvinfo : EIATTR_KPARAM_INFO
	.align		4
.L_29:
        /*0028*/ 	.byte	0x04, 0x17
        /*002a*/ 	.short	(.L_31 - .L_30)
.L_30:
        /*002c*/ 	.word	0x00000000
        /*0030*/ 	.short	0x0003
        /*0032*/ 	.short	0x0018
        /*0034*/ 	.byte	0x00, 0xf5, 0x21, 0x00


	//----- nvinfo : EIATTR_KPARAM_INFO
	.align		4
.L_31:
        /*0038*/ 	.byte	0x04, 0x17
        /*003a*/ 	.short	(.L_33 - .L_32)
.L_32:
        /*003c*/ 	.word	0x00000000
        /*0040*/ 	.short	0x0002
        /*0042*/ 	.short	0x0010
        /*0044*/ 	.byte	0x00, 0xf5, 0x21, 0x00


	//----- nvinfo : EIATTR_KPARAM_INFO
	.align		4
.L_33:
        /*0048*/ 	.byte	0x04, 0x17
        /*004a*/ 	.short	(.L_35 - .L_34)
.L_34:
        /*004c*/ 	.word	0x00000000
        /*0050*/ 	.short	0x0001
        /*0052*/ 	.short	0x0008
        /*0054*/ 	.byte	0x00, 0xf5, 0x21, 0x00


	//----- nvinfo : EIATTR_KPARAM_INFO
	.align		4
.L_35:
        /*0058*/ 	.byte	0x04, 0x17
        /*005a*/ 	.short	(.L_37 - .L_36)
.L_36:
        /*005c*/ 	.word	0x00000000
        /*0060*/ 	.short	0x0000
        /*0062*/ 	.short	0x0000
        /*0064*/ 	.byte	0x00, 0xf5, 0x21, 0x00


	//----- nvinfo : EIATTR_SPARSE_MMA_MASK
	.align		4
.L_37:
        /*0068*/ 	.byte	0x03, 0x50
        /*006a*/ 	.short	0x0000


	//----- nvinfo : EIATTR_MAXREG_COUNT
	.align		4
        /*006c*/ 	.byte	0x03, 0x1b
        /*006e*/ 	.short	0x00ff


	//----- nvinfo : EIATTR_ANNOTATIONS
	.align		4
        /*0070*/ 	.byte	0x04, 0x55
        /*0072*/ 	.short	(.L_39 - .L_38)


	//   ....[0]....
.L_38:
        /*0074*/ 	.word	0x00000001
        /*0078*/ 	.byte	0x00, 0x01, 0x00, 0x00, 0x01, 0x00, 0x00, 0x00, 0x40, 0x01, 0x00, 0x00, 0x01, 0x00, 0x00, 0x00
        /* <DEDUP_REMOVED lines=39> */
        /*02f8*/ 	.byte	0x90, 0x4e, 0x00, 0x00, 0x01, 0x00, 0x00, 0x00, 0xa0, 0x4e, 0x00, 0x00


	//----- nvinfo : EIATTR_MERCURY_ISA_VERSION
	.align		4
.L_39:
        /*0304*/ 	.byte	0x03, 0x5f
        /*0306*/ 	.short	0x0101


	//----- nvinfo : EIATTR_VRC_CTA_INIT_COUNT
	.align		4
        /*0308*/ 	.byte	0x02, 0x4a
	.zero		1
	.zero		1


	//----- nvinfo : EIATTR_EXIT_INSTR_OFFSETS
	.align		4
        /*030c*/ 	.byte	0x04, 0x1c
        /*030e*/ 	.short	(.L_41 - .L_40)


	//   ....[0]....
.L_40:
        /*0310*/ 	.word	0x000000f0


	//   ....[1]....
        /*0314*/ 	.word	0x00005ed0


	//----- nvinfo : EIATTR_CRS_STACK_SIZE
	.align		4
.L_41:
        /*0318*/ 	.byte	0x04, 0x1e
        /*031a*/ 	.short	(.L_43 - .L_42)
.L_42:
        /*031c*/ 	.word	0x00000000


	//----- nvinfo : EIATTR_CBANK_PARAM_SIZE
	.align		4
.L_43:
        /*0320*/ 	.byte	0x03, 0x19
        /*0322*/ 	.short	0x0028


	//----- nvinfo : EIATTR_PARAM_CBANK
	.align		4
        /*0324*/ 	.byte	0x04, 0x0a
        /*0326*/ 	.short	(.L_45 - .L_44)
	.align		4
.L_44:
        /*0328*/ 	.word	index@(.nv.constant0._Z18FlashAttnRefKernelILi128EEvPfPKfS2_S2_if)
        /*032c*/ 	.short	0x0380
        /*032e*/ 	.short	0x0028


	//----- nvinfo : EIATTR_SW_WAR
	.align		4
.L_45:
        /*0330*/ 	.byte	0x04, 0x36
        /*0332*/ 	.short	(.L_47 - .L_46)
.L_46:
        /*0334*/ 	.word	0x00000008
.L_47:


//--------------------- .nv.info._Z18FlashAttnRefKernelILi64EEvPfPKfS2_S2_if --------------------------
	.section	.nv.info._Z18FlashAttnRefKernelILi64EEvPfPKfS2_S2_if,"",@"SHT_CUDA_INFO"
	.sectionflags	@""
	.align	4


	//----- nvinfo : EIATTR_CUDA_API_VERSION
	.align		4
        /*0000*/ 	.byte	0x04, 0x37
        /*0002*/ 	.short	(.L_49 - .L_48)
.L_48:
        /*0004*/ 	.word	0x00000082


	//----- nvinfo : EIATTR_KPARAM_INFO
	.align		4
.L_49:
        /*0008*/ 	.byte	0x04, 0x17
        /*000a*/ 	.short	(.L_51 - .L_50)
.L_50:
        /*000c*/ 	.word	0x00000000
        /*0010*/ 	.short	0x0005
        /*0012*/ 	.short	0x0024
        /*0014*/ 	.byte	0x00, 0xf0, 0x11, 0x00


	//----- nvinfo : EIATTR_KPARAM_INFO
	.align		4
.L_51:
        /*0018*/ 	.byte	0x04, 0x17
        /*001a*/ 	.short	(.L_53 - .L_52)
.L_52:
        /*001c*/ 	.word	0x00000000
        /*0020*/ 	.short	0x0004
        /*0022*/ 	.short	0x0020
        /*0024*/ 	.byte	0x00, 0xf0, 0x11, 0x00


	//----- nvinfo : EIATTR_KPARAM_INFO
	.align		4
.L_53:
        /*0028*/ 	.byte	0x04, 0x17
        /*002a*/ 	.short	(.L_55 - .L_54)
.L_54:
        /*002c*/ 	.word	0x00000000
        /*0030*/ 	.short	0x0003
        /*0032*/ 	.short	0x0018
        /*0034*/ 	.byte	0x00, 0xf5, 0x21, 0x00


	//----- nvinfo : EIATTR_KPARAM_INFO
	.align		4
.L_55:
        /*0038*/ 	.byte	0x04, 0x17
        /*003a*/ 	.short	(.L_57 - .L_56)
.L_56:
        /*003c*/ 	.word	0x00000000
        /*0040*/ 	.short	0x0002
        /*0042*/ 	.short	0x0010
        /*0044*/ 	.byte	0x00, 0xf5, 0x21, 0x00


	//----- nvinfo : EIATTR_KPARAM_INFO
	.align		4
.L_57:
        /*0048*/ 	.byte	0x04, 0x17
        /*004a*/ 	.short	(.L_59 - .L_58)
.L_58:
        /*004c*/ 	.word	0x00000000
        /*0050*/ 	.short	0x0001
        /*0052*/ 	.short	0x0008
        /*0054*/ 	.byte	0x00, 0xf5, 0x21, 0x00


	//----- nvinfo : EIATTR_KPARAM_INFO
	.align		4
.L_59:
        /*0058*/ 	.byte	0x04, 0x17
        /*005a*/ 	.short	(.L_61 - .L_60)
.L_60:
        /*005c*/ 	.word	0x00000000
        /*0060*/ 	.short	0x0000
        /*0062*/ 	.short	0x0000
        /*0064*/ 	.byte	0x00, 0xf5, 0x21, 0x00


	//----- nvinfo : EIATTR_SPARSE_MMA_MASK
	.align		4
.L_61:
        /*0068*/ 	.byte	0x03, 0x50
        /*006a*/ 	.short	0x0000


	//----- nvinfo : EIATTR_MAXREG_COUNT
	.align		4
        /*006c*/ 	.byte	0x03, 0x1b
        /*006e*/ 	.short	0x00ff


	//----- nvinfo : EIATTR_MERCURY_ISA_VERSION
	.align		4
        /*0070*/ 	.byte	0x03, 0x5f
        /*0072*/ 	.short	0x0101


	//----- nvinfo : EIATTR_VRC_CTA_INIT_COUNT
	.align		4
        /*0074*/ 	.byte	0x02, 0x4a
	.zero		1
	.zero		1


	//----- nvinfo : EIATTR_EXIT_INSTR_OFFSETS
	.align		4
        /*0078*/ 	.byte	0x04, 0x1c
        /*007a*/ 	.short	(.L_63 - .L_62)


	//   ....[0]....
.L_62:
        /*007c*/ 	.word	0x000000e0


	//   ....[1]....
        /*0080*/ 	.word	0x00003140


	//----- nvinfo : EIATTR_CRS_STACK_SIZE
	.align		4
.L_63:
        /*0084*/ 	.byte	0x04, 0x1e
        /*0086*/ 	.short	(.L_65 - .L_64)
.L_64:
        /*0088*/ 	.word	0x00000000


	//----- nvinfo : EIATTR_CBANK_PARAM_SIZE
	.align		4
.L_65:
        /*008c*/ 	.byte	0x03, 0x19
        /*008e*/ 	.short	0x0028


	//----- nvinfo : EIATTR_PARAM_CBANK
	.align		4
        /*0090*/ 	.byte	0x04, 0x0a
        /*0092*/ 	.short	(.L_67 - .L_66)
	.align		4
.L_66:
        /*0094*/ 	.word	index@(.nv.constant0._Z18FlashAttnRefKernelILi64EEvPfPKfS2_S2_if)
        /*0098*/ 	.short	0x0380
        /*009a*/ 	.short	0x0028


	//----- nvinfo : EIATTR_SW_WAR
	.align		4
.L_67:
        /*009c*/ 	.byte	0x04, 0x36
        /*009e*/ 	.short	(.L_69 - .L_68)
.L_68:
        /*00a0*/ 	.word	0x00000008
.L_69:


//--------------------- .nv.info._Z18FlashAttnRefKernelILi32EEvPfPKfS2_S2_if --------------------------
	.section	.nv.info._Z18FlashAttnRefKernelILi32EEvPfPKfS2_S2_if,"",@"SHT_CUDA_INFO"
	.sectionflags	@""
	.align	4


	//----- nvinfo : EIATTR_CUDA_API_VERSION
	.align		4
        /*0000*/ 	.byte	0x04, 0x37
        /*0002*/ 	.short	(.L_71 - .L_70)
.L_70:
        /*0004*/ 	.word	0x00000082


	//----- nvinfo : EIATTR_KPARAM_INFO
	.align		4
.L_71:
        /*0008*/ 	.byte	0x04, 0x17
        /*000a*/ 	.short	(.L_73 - .L_72)
.L_72:
        /*000c*/ 	.word	0x00000000
        /*0010*/ 	.short	0x0005
        /*0012*/ 	.short	0x0024
        /*0014*/ 	.byte	0x00, 0xf0, 0x11, 0x00


	//----- nvinfo : EIATTR_KPARAM_INFO
	.align		4
.L_73:
        /*0018*/ 	.byte	0x04, 0x17
        /*001a*/ 	.short	(.L_75 - .L_74)
.L_74:
        /*001c*/ 	.word	0x00000000
        /*0020*/ 	.short	0x0004
        /*0022*/ 	.short	0x0020
        /*0024*/ 	.byte	0x00, 0xf0, 0x11, 0x00


	//----- nvinfo : EIATTR_KPARAM_INFO
	.align		4
.L_75:
        /*0028*/ 	.byte	0x04, 0x17
        /*002a*/ 	.short	(.L_77 - .L_76)
.L_76:
        /*002c*/ 	.word	0x00000000
        /*0030*/ 	.short	0x0003
        /*0032*/ 	.short	0x0018
        /*0034*/ 	.byte	0x00, 0xf5, 0x21, 0x00


	//----- nvinfo : EIATTR_KPARAM_INFO
	.align		4
.L_77:
        /*0038*/ 	.byte	0x04, 0x17
        /*003a*/ 	.short	(.L_79 - .L_78)
.L_78:
        /*003c*/ 	.word	0x00000000
        /*0040*/ 	.short	0x0002
        /*0042*/ 	.short	0x0010
        /*0044*/ 	.byte	0x00, 0xf5, 0x21, 0x00


	//----- nvinfo : EIATTR_KPARAM_INFO
	.align		4
.L_79:
        /*0048*/ 	.byte	0x04, 0x17
        /*004a*/ 	.short	(.L_81 - .L_80)
.L_80:
        /*004c*/ 	.word	0x00000000
        /*0050*/ 	.short	0x0001
        /*0052*/ 	.short	0x0008
        /*0054*/ 	.byte	0x00, 0xf5, 0x21, 0x00


	//----- nvinfo : EIATTR_KPARAM_INFO
	.align		4
.L_81:
        /*0058*/ 	.byte	0x04, 0x17
        /*005a*/ 	.short	(.L_83 - .L_82)
.L_82:
        /*005c*/ 	.word	0x00000000
        /*0060*/ 	.short	0x0000
        /*0062*/ 	.short	0x0000
        /*0064*/ 	.byte	0x00, 0xf5, 0x21, 0x00


	//----- nvinfo : EIATTR_SPARSE_MMA_MASK
	.align		4
.L_83:
        /*0068*/ 	.byte	0x03, 0x50
        /*006a*/ 	.short	0x0000


	//----- nvinfo : EIATTR_MAXREG_COUNT
	.align		4
        /*006c*/ 	.byte	0x03, 0x1b
        /*006e*/ 	.short	0x00ff


	//----- nvinfo : EIATTR_MERCURY_ISA_VERSION
	.align		4
        /*0070*/ 	.byte	0x03, 0x5f
        /*0072*/ 	.short	0x0101


	//----- nvinfo : EIATTR_VRC_CTA_INIT_COUNT
	.align		4
        /*0074*/ 	.byte	0x02, 0x4a
	.zero		1
	.zero		1


	//----- nvinfo : EIATTR_EXIT_INSTR_OFFSETS
	.align		4
        /*0078*/ 	.byte	0x04, 0x1c
        /*007a*/ 	.short	(.L_85 - .L_84)


	//   ....[0]....
.L_84:
        /*007c*/ 	.word	0x000000f0


	//   ....[1]....
        /*0080*/ 	.word	0x00001f10


	//----- nvinfo : EIATTR_CRS_STACK_SIZE
	.align		4
.L_85:
        /*0084*/ 	.byte	0x04, 0x1e
        /*0086*/ 	.short	(.L_87 - .L_86)
.L_86:
        /*0088*/ 	.word	0x00000000


	//----- nvinfo : EIATTR_CBANK_PARAM_SIZE
	.align		4
.L_87:
        /*008c*/ 	.byte	0x03, 0x19
        /*008e*/ 	.short	0x0028


	//----- nvinfo : EIATTR_PARAM_CBANK
	.align		4
        /*0090*/ 	.byte	0x04, 0x0a
        /*0092*/ 	.short	(.L_89 - .L_88)
	.align		4
.L_88:
        /*0094*/ 	.word	index@(.nv.constant0._Z18FlashAttnRefKernelILi32EEvPfPKfS2_S2_if)
        /*0098*/ 	.short	0x0380
        /*009a*/ 	.short	0x0028


	//----- nvinfo : EIATTR_SW_WAR
	.align		4
.L_89:
        /*009c*/ 	.byte	0x04, 0x36
        /*009e*/ 	.short	(.L_91 - .L_90)
.L_90:
        /*00a0*/ 	.word	0x00000008
.L_91:


//--------------------- .nv.callgraph             --------------------------
	.section	.nv.callgraph,"",@"SHT_CUDA_CALLGRAPH"
	.align	4
	.sectionentsize	8
	.align		4
        /*0000*/ 	.word	0x00000000
	.align		4
        /*0004*/ 	.word	0xffffffff
	.align		4
        /*0008*/ 	.word	0x00000000
	.align		4
        /*000c*/ 	.word	0xfffffffe
	.align		4
        /*0010*/ 	.word	0x00000000
	.align		4
        /*0014*/ 	.word	0xfffffffd
	.align		4
        /*0018*/ 	.word	0x00000000
	.align		4
        /*001c*/ 	.word	0xfffffffc


//--------------------- .text._Z18FlashAttnRefKernelILi128EEvPfPKfS2_S2_if --------------------------
	.section	.text._Z18FlashAttnRefKernelILi128EEvPfPKfS2_S2_if,"ax",@progbits
	.align	128
        .global         _Z18FlashAttnRefKernelILi128EEvPfPKfS2_S2_if
        .type           _Z18FlashAttnRefKernelILi128EEvPfPKfS2_S2_if,@function
        .size           _Z18FlashAttnRefKernelILi128EEvPfPKfS2_S2_if,(.L_x_42 - _Z18FlashAttnRefKernelILi128EEvPfPKfS2_S2_if)
        .other          _Z18FlashAttnRefKernelILi128EEvPfPKfS2_S2_if,@"STO_CUDA_ENTRY STV_DEFAULT"
_Z18FlashAttnRefKernelILi128EEvPfPKfS2_S2_if:
.text._Z18FlashAttnRefKernelILi128EEvPfPKfS2_S2_if:
[----:B------:R-:W0:Y:S01]  /*0000*/  LDC R1, c[0x0][0x37c] ;  /* 0x0000df00ff017b82 */ /* 0x000e220000000800 */
[----:B------:R-:W1:Y:S01]  /*0010*/  S2R R2, SR_CTAID.Y ;  /* 0x0000000000027919 */ /* 0x000e620000002600 */
[----:B------:R-:W2:Y:S06]  /*0020*/  LDCU UR4, c[0x0][0x378] ;  /* 0x00006f00ff0477ac */ /* 0x000eac0008000800 */
[----:B------:R-:W3:Y:S01]  /*0030*/  S2UR UR6, SR_CTAID.X ;  /* 0x00000000000679c3 */ /* 0x000ee20000002500 */
[----:B0-----:R-:W-:Y:S01]  /*0040*/  IADD3 R1, PT, PT, R1, -0x160, RZ ;  /* 0xfffffea001017810 */ /* 0x001fe20007ffe0ff */
[----:B------:R-:W3:Y:S01]  /*0050*/  S2R R5, SR_TID.X ;  /* 0x0000000000057919 */ /* 0x000ee20000002100 */
[----:B------:R-:W1:Y:S02]  /*0060*/  LDCU UR5, c[0x0][0x374] ;  /* 0x00006e80ff0577ac */ /* 0x000e640008000800 */
[----:B------:R-:W-:Y:S01]  /*0070*/  R2UR UR11, R1 ;  /* 0x00000000010b72ca */ /* 0x000fe200000e0000 */
[----:B------:R-:W2:Y:S01]  /*0080*/  S2R R3, SR_CTAID.Z ;  /* 0x0000000000037919 */ /* 0x000ea20000002700 */
[----:B------:R-:W0:Y:S01]  /*0090*/  LDCU UR7, c[0x0][0x3a0] ;  /* 0x00007400ff0777ac */ /* 0x000e220008000800 */
[----:B------:R-:W3:Y:S01]  /*00a0*/  LDC R0, c[0x0][0x360] ;  /* 0x0000d800ff007b82 */ /* 0x000ee20000000800 */
[----:B-1----:R-:W-:Y:S01]  /*00b0*/  ISETP.GE.U32.AND P0, PT, R2, UR5, PT ;  /* 0x0000000502007c0c */ /* 0x002fe2000bf06070 */
[----:B---3--:R-:W-:-:S03]  /*00c0*/  IMAD R0, R0, UR6, R5 ;  /* 0x0000000600007c24 */ /* 0x008fc6000f8e0205 */
[----:B--2---:R-:W-:-:S04]  /*00d0*/  ISETP.GE.U32.OR P0, PT, R3, UR4, P0 ;  /* 0x0000000403007c0c */ /* 0x004fc80008706470 */
[----:B0-----:R-:W-:-:S13]  /*00e0*/  ISETP.GE.OR P0, PT, R0, UR7, P0 ;  /* 0x0000000700007c0c */ /* 0x001fda0008706670 */
[----:B------:R-:W-:Y:S05]  /*00f0*/  @P0 EXIT ;  /* 0x000000000000094d */ /* 0x000fea0003800000 */
[----:B------:R0:W-:Y:S01]  /*0100*/  STL [R1+0x14c], RZ ;  /* 0x00014cff01007387 */ /* 0x0001e20000100800 */
[----:B------:R-:W-:Y:S01]  /*0110*/  UISETP.GE.AND UP0, UPT, UR7, 0x1, UPT ;  /* 0x000000010700788c */ /* 0x000fe2000bf06270 */
[----:B------:R-:W-:Y:S02]  /*0120*/  IMAD R3, R3, UR5, R2 ;  /* 0x0000000503037c24 */ /* 0x000fe4000f8e0202 */
[----:B------:R-:W-:Y:S01]  /*0130*/  HFMA2 R250, -RZ, RZ, 0, 0 ;  /* 0x00000000fffa7431 */ /* 0x000fe200000001ff */
[----:B------:R0:W-:Y:S01]  /*0140*/  STL [R1+0x148], RZ ;  /* 0x000148ff01007387 */ /* 0x0001e20000100800 */
[----:B------:R-:W-:Y:S02]  /*0150*/  HFMA2 R246, -RZ, RZ, 0, 0 ;  /* 0x00000000fff67431 */ /* 0x000fe400000001ff */
[----:B------:R-:W-:Y:S02]  /*0160*/  IMAD R2, R3, UR7, R0 ;  /* 0x0000000703027c24 */ /* 0x000fe4000f8e0200 */
[----:B------:R-:W-:Y:S01]  /*0170*/  HFMA2 R242, -RZ, RZ, 0, 0 ;  /* 0x00000000fff27431 */ /* 0x000fe200000001ff */
[----:B------:R0:W-:Y:S01]  /*0180*/  STL [R1+0x144], RZ ;  /* 0x000144ff01007387 */ /* 0x0001e20000100800 */
[----:B------:R-:W-:Y:S01]  /*0190*/  HFMA2 R238, -RZ, RZ, 0, 0 ;  /* 0x00000000ffee7431 */ /* 0x000fe200000001ff */
[----:B------:R-:W-:-:S02]  /*01a0*/  CS2R R136, SRZ ;  /* 0x0000000000887805 */ /* 0x000fc4000001ff00 */
[----:B------:R-:W-:Y:S01]  /*01b0*/  MOV R248, RZ ;  /* 0x000000ff00f87202 */ /* 0x000fe20000000f00 */
[----:B------:R0:W-:Y:S01]  /*01c0*/  STL [R1+0x140], RZ ;  /* 0x000140ff01007387 */ /* 0x0001e20000100800 */
[----:B------:R-:W-:Y:S02]  /*01d0*/  MOV R244, RZ ;  /* 0x000000ff00f47202 */ /* 0x000fe40000000f00 */
[----:B------:R-:W-:Y:S02]  /*01e0*/  CS2R R236, SRZ ;  /* 0x0000000000ec7805 */ /* 0x000fe4000001ff00 */
[----:B------:R-:W-:Y:S01]  /*01f0*/  MOV R240, RZ ;  /* 0x000000ff00f07202 */ /* 0x000fe20000000f00 */
[----:B------:R0:W-:Y:S01]  /*0200*/  STL [R1+0x13c], RZ ;  /* 0x00013cff01007387 */ /* 0x0001e20000100800 */
[----:B------:R-:W-:Y:S02]  /*0210*/  CS2R R234, SRZ ;  /* 0x0000000000ea7805 */ /* 0x000fe4000001ff00 */
[----:B------:R-:W-:-:S02]  /*0220*/  CS2R R232, SRZ ;  /* 0x0000000000e87805 */ /* 0x000fc4000001ff00 */
[----:B------:R-:W-:Y:S01]  /*0230*/  CS2R R230, SRZ ;  /* 0x0000000000e67805 */ /* 0x000fe2000001ff00 */
[----:B------:R0:W-:Y:S01]  /*0240*/  STL [R1+0x138], RZ ;  /* 0x000138ff01007387 */ /* 0x0001e20000100800 */
[----:B------:R-:W-:Y:S02]  /*0250*/  CS2R R228, SRZ ;  /* 0x0000000000e47805 */ /* 0x000fe4000001ff00 */
[----:B------:R-:W-:Y:S02]  /*0260*/  CS2R R226, SRZ ;  /* 0x0000000000e27805 */ /* 0x000fe4000001ff00 */
[----:B------:R-:W-:Y:S01]  /*0270*/  CS2R R224, SRZ ;  /* 0x0000000000e07805 */ /* 0x000fe2000001ff00 */
        /* <DEDUP_REMOVED lines=55> */
[----:B------:R-:W-:Y:S02]  /*05f0*/  CS2R R140, SRZ ;  /* 0x00000000008c7805 */ /* 0x000fe4000001ff00 */
[----:B------:R-:W-:Y:S02]  /*0600*/  CS2R R138, SRZ ;  /* 0x00000000008a7805 */ /* 0x000fe4000001ff00 */
[----:B------:R-:W-:Y:S01]  /*0610*/  SHF.L.U32 R2, R2, 0x7, RZ ;  /* 0x0000000702027819 */ /* 0x000fe200000006ff */
[----:B------:R-:W1:Y:S01]  /*0620*/  LDCU.64 UR12, c[0x0][0x358] ;  /* 0x00006b00ff0c77ac */ /* 0x000e620008000a00 */
[----:B0-----:R-:W-:Y:S05]  /*0630*/  BRA.U !UP0, `(.L_x_0) ;  /* 0x00000045088c7547 */ /* 0x001fea000b800000 */
[----:B------:R-:W-:Y:S01]  /*0640*/  MOV R135, 0xff800000 ;  /* 0xff80000000877802 */ /* 0x000fe20000000f00 */
[----:B------:R-:W-:Y:S01]  /*0650*/  UMOV UR4, URZ ;  /* 0x000000ff00047c82 */ /* 0x000fe20008000000 */
[----:B------:R-:W-:-:S07]  /*0660*/  MOV R137, RZ ;  /* 0x000000ff00897202 */ /* 0x000fce0000000f00 */
.L_x_5:
[----:B------:R-:W0:Y:S01]  /*0670*/  LDCU UR9, c[0x0][0x3a0] ;  /* 0x00007400ff0977ac */ /* 0x000e220008000800 */
[----:B------:R-:W-:Y:S01]  /*0680*/  MOV R4, 0xff800000 ;  /* 0xff80000000047802 */ /* 0x000fe20000000f00 */
[----:B------:R-:W-:Y:S01]  /*0690*/  HFMA2 R3, -RZ, RZ, 0, 3.814697265625e-06 ;  /* 0x00000040ff037431 */ /* 0x000fe200000001ff */
[----:B------:R-:W-:Y:S01]  /*06a0*/  MOV R5, 0xff800000 ;  /* 0xff80000000057802 */ /* 0x000fe20000000f00 */
[----:B------:R-:W-:Y:S01]  /*06b0*/  USHF.L.U32 UR5, UR4, 0x6, URZ ;  /* 0x0000000604057899 */ /* 0x000fe200080006ff */
[----:B------:R-:W-:Y:S01]  /*06c0*/  MOV R6, 0xff800000 ;  /* 0xff80000000067802 */ /* 0x000fe20000000f00 */
[----:B------:R-:W-:Y:S01]  /*06d0*/  USHF.L.U32 UR10, UR4, 0x6, URZ ;  /* 0x00000006040a7899 */ /* 0x000fe200080006ff */
[----:B------:R-:W-:-:S03]  /*06e0*/  MOV R7, 0xff800000 ;  /* 0xff80000000077802 */ /* 0x000fc60000000f00 */
[----:B------:R-:W-:Y:S02]  /*06f0*/  MOV R0, UR5 ;  /* 0x0000000500007c02 */ /* 0x000fe40008000f00 */
[----:B------:R2:W-:Y:S04]  /*0700*/  STL.128 [R1], R4 ;  /* 0x0000000401007387 */ /* 0x0005e80000100c00 */
[----:B------:R2:W-:Y:S01]  /*0710*/  STL.128 [R1+0x10], R4 ;  /* 0x0000100401007387 */ /* 0x0005e20000100c00 */
[----:B0-----:R-:W-:Y:S02]  /*0720*/  UISETP.GE.AND UP0, UPT, UR5, UR9, UPT ;  /* 0x000000090500728c */ /* 0x001fe4000bf06270 */
[----:B------:R-:W-:Y:S01]  /*0730*/  VIADDMNMX R0, R0, R3, UR9, PT ;  /* 0x0000000900007e46 */ /* 0x000fe2000b800103 */
[----:B------:R2:W-:Y:S03]  /*0740*/  STL.128 [R1+0x20], R4 ;  /* 0x0000200401007387 */ /* 0x0005e60000100c00 */
[----:B------:R-:W-:Y:S01]  /*0750*/  R2UR UR16, R0 ;  /* 0x00000000001072ca */ /* 0x000fe200000e0000 */
[----:B------:R2:W-:Y:S01]  /*0760*/  STL.128 [R1+0x30], R4 ;  /* 0x0000300401007387 */ /* 0x0005e20000100c00 */
[----:B------:R-:W-:-:S03]  /*0770*/  MOV R0, 0xff800000 ;  /* 0xff80000000007802 */ /* 0x000fc60000000f00 */
[----:B------:R2:W-:Y:S04]  /*0780*/  STL.128 [R1+0x40], R4 ;  /* 0x0000400401007387 */ /* 0x0005e80000100c00 */
        /* <DEDUP_REMOVED lines=10> */
[----:B------:R2:W-:Y:S01]  /*0830*/  STL.128 [R1+0xf0], R4 ;  /* 0x0000f00401007387 */ /* 0x0005e20000100c00 */
[----:B-----5:R-:W-:Y:S05]  /*0840*/  BRA.U UP0, `(.L_x_1) ;  /* 0x00000019005c7547 */ /* 0x020fea000b800000 */
[----:B------:R-:W0:Y:S02]  /*0850*/  LDC.64 R16, c[0x0][0x388] ;  /* 0x0000e200ff107b82 */ /* 0x000e240000000a00 */
[----:B0-----:R-:W-:-:S05]  /*0860*/  IMAD.WIDE R16, R2, 0x4, R16 ;  /* 0x0000000402107825 */ /* 0x001fca00078e0210 */
[----:B-12---:R0:W5:Y:S04]  /*0870*/  LDG.E.CONSTANT R4, desc[UR12][R16.64+0x1fc] ;  /* 0x0001fc0c10047981 */ /* 0x006168000c1e9900 */
[----:B------:R0:W5:Y:S04]  /*0880*/  LDG.E.CONSTANT R3, desc[UR12][R16.64] ;  /* 0x0000000c10037981 */ /* 0x000168000c1e9900 */
        /* <DEDUP_REMOVED lines=125> */
[----:B------:R0:W5:Y:S01]  /*1060*/  LDG.E.CONSTANT R133, desc[UR12][R16.64+0x1f8] ;  /* 0x0001f80c10857981 */ /* 0x000162000c1e9900 */
[----:B------:R-:W-:Y:S01]  /*1070*/  S2UR UR7, SR_CTAID.Z ;  /* 0x00000000000779c3 */ /* 0x000fe20000002700 */
[----:B------:R-:W1:Y:S01]  /*1080*/  LDCU UR6, c[0x0][0x374] ;  /* 0x00006e80ff0677ac */ /* 0x000e620008000800 */
[----:B------:R-:W-:-:S06]  /*1090*/  MOV R0, 0xff800000 ;  /* 0xff80000000007802 */ /* 0x000fcc0000000f00 */
[----:B------:R-:W1:Y:S02]  /*10a0*/  S2UR UR8, SR_CTAID.Y ;  /* 0x00000000000879c3 */ /* 0x000e640000002600 */
[----:B-1----:R-:W-:Y:S01]  /*10b0*/  UIMAD UR6, UR7, UR6, UR8 ;  /* 0x00000006070672a4 */ /* 0x002fe2000f8e0208 */
[----:B------:R-:W1:Y:S03]  /*10c0*/  LDCU UR7, c[0x0][0x3a4] ;  /* 0x00007480ff0777ac */ /* 0x000e660008000800 */
[----:B------:R-:W-:-:S04]  /*10d0*/  UIMAD UR6, UR6, UR9, URZ ;  /* 0x00000009060672a4 */ /* 0x000fc8000f8e02ff */
[----:B------:R-:W-:-:S04]  /*10e0*/  ULEA UR6, UR4, UR6, 0x6 ;  /* 0x0000000604067291 */ /* 0x000fc8000f8e30ff */
[----:B------:R-:W-:-:S06]  /*10f0*/  USHF.L.U32 UR6, UR6, 0x7, URZ ;  /* 0x0000000706067899 */ /* 0x000fcc00080006ff */
[----:B------:R-:W-:Y:S01]  /*1100*/  MOV R132, UR6 ;  /* 0x0000000600847c02 */ /* 0x000fe20008000f00 */
[----:B01----:R-:W-:-:S06]  /*1110*/  UMOV UR6, UR11 ;  /* 0x0000000b00067c82 */ /* 0x003fcc0008000000 */
.L_x_2:
[----:B0-----:R-:W0:Y:S02]  /*1120*/  LDC.64 R16, c[0x0][0x390] ;  /* 0x0000e400ff107b82 */ /* 0x001e240000000a00 */
[----:B0-----:R-:W-:-:S05]  /*1130*/  IMAD.WIDE R16, R132, 0x4, R16 ;  /* 0x0000000484107825 */ /* 0x001fca00078e0210 */
[----:B------:R-:W2:Y:S04]  /*1140*/  LDG.E.CONSTANT R249, desc[UR12][R16.64] ;  /* 0x0000000c10f97981 */ /* 0x000ea8000c1e9900 */
[----:B------:R-:W3:Y:S04]  /*1150*/  LDG.E.CONSTANT R247, desc[UR12][R16.64+0x4] ;  /* 0x0000040c10f77981 */ /* 0x000ee8000c1e9900 */
[----:B------:R-:W4:Y:S04]  /*1160*/  LDG.E.CONSTANT R245, desc[UR12][R16.64+0x8] ;  /* 0x0000080c10f57981 */ /* 0x000f28000c1e9900 */
[----:B------:R-:W4:Y:S04]  /*1170*/  LDG.E.CONSTANT R243, desc[UR12][R16.64+0xc] ;  /* 0x00000c0c10f37981 */ /* 0x000f28000c1e9900 */
[----:B------:R-:W4:Y:S04]  /*1180*/  LDG.E.CONSTANT R241, desc[UR12][R16.64+0x10] ;  /* 0x0000100c10f17981 */ /* 0x000f28000c1e9900 */
[----:B------:R-:W4:Y:S04]  /*1190*/  LDG.E.CONSTANT R239, desc[UR12][R16.64+0x14] ;  /* 0x0000140c10ef7981 */ /* 0x000f28000c1e9900 */
[----:B------:R-:W4:Y:S04]  /*11a0*/  LDG.E.CONSTANT R134, desc[UR12][R16.64+0x18] ;  /* 0x0000180c10867981 */ /* 0x000f28000c1e9900 */
[----:B------:R-:W4:Y:S04]  /*11b0*/  LDG.E.CONSTANT R251, desc[UR12][R16.64+0x34] ;  /* 0x0000340c10fb7981 */ /* 0x000f28000c1e9900 */
[----:B------:R-:W4:Y:S01]  /*11c0*/  LDG.E.CONSTANT R252, desc[UR12][R16.64+0x38] ;  /* 0x0000380c10fc7981 */ /* 0x000f22000c1e9900 */
[----:B--2--5:R-:W-:-:S04]  /*11d0*/  FFMA R249, R3, R249, RZ ;  /* 0x000000f903f97223 */ /* 0x024fc800000000ff */
[----:B---3--:R-:W-:Y:S02]  /*11e0*/  FFMA R247, R5, R247, R249 ;  /* 0x000000f705f77223 */ /* 0x008fe400000000f9 */
[----:B------:R-:W2:Y:S02]  /*11f0*/  LDG.E.CONSTANT R249, desc[UR12][R16.64+0x30] ;  /* 0x0000300c10f97981 */ /* 0x000ea4000c1e9900 */
[----:B----4-:R-:W-:Y:S02]  /*1200*/  FFMA R245, R6, R245, R247 ;  /* 0x000000f506f57223 */ /* 0x010fe400000000f7 */
[----:B------:R-:W3:Y:S02]  /*1210*/  LDG.E.CONSTANT R247, desc[UR12][R16.64+0x2c] ;  /* 0x00002c0c10f77981 */ /* 0x000ee4000c1e9900 */
[----:B------:R-:W-:Y:S02]  /*1220*/  FFMA R243, R7, R243, R245 ;  /* 0x000000f307f37223 */ /* 0x000fe400000000f5 */
[----:B------:R-:W4:Y:S02]  /*1230*/  LDG.E.CONSTANT R245, desc[UR12][R16.64+0x28] ;  /* 0x0000280c10f57981 */ /* 0x000f24000c1e9900 */
[----:B------:R-:W-:-:S02]  /*1240*/  FFMA R241, R8, R241, R243 ;  /* 0x000000f108f17223 */ /* 0x000fc400000000f3 */
[----:B------:R-:W2:Y:S02]  /*1250*/  LDG.E.CONSTANT R243, desc[UR12][R16.64+0x24] ;  /* 0x0000240c10f37981 */ /* 0x000ea4000c1e9900 */
[----:B------:R-:W-:Y:S02]  /*1260*/  FFMA R239, R9, R239, R241 ;  /* 0x000000ef09ef7223 */ /* 0x000fe400000000f1 */
[----:B------:R-:W3:Y:S02]  /*1270*/  LDG.E.CONSTANT R241, desc[UR12][R16.64+0x20] ;  /* 0x0000200c10f17981 */ /* 0x000ee4000c1e9900 */
[----:B------:R-:W-:Y:S02]  /*1280*/  FFMA R134, R10, R134, R239 ;  /* 0x000000860a867223 */ /* 0x000fe400000000ef */
[----:B------:R-:W4:Y:S02]  /*1290*/  LDG.E.CONSTANT R239, desc[UR12][R16.64+0x1c] ;  /* 0x00001c0c10ef7981 */ /* 0x000f24000c1e9900 */
[----:B----4-:R-:W-:-:S02]  /*12a0*/  FFMA R134, R11, R239, R134 ;  /* 0x000000ef0b867223 */ /* 0x010fc40000000086 */
[----:B------:R-:W4:Y:S02]  /*12b0*/  LDG.E.CONSTANT R239, desc[UR12][R16.64+0x40] ;  /* 0x0000400c10ef7981 */ /* 0x000f24000c1e9900 */
[----:B---3--:R-:W-:Y:S02]  /*12c0*/  FFMA R134, R12, R241, R134 ;  /* 0x000000f10c867223 */ /* 0x008fe40000000086 */
[----:B------:R-:W3:Y:S02]  /*12d0*/  LDG.E.CONSTANT R241, desc[UR12][R16.64+0x44] ;  /* 0x0000440c10f17981 */ /* 0x000ee4000c1e9900 */
[----:B--2---:R-:W-:Y:S02]  /*12e0*/  FFMA R134, R13, R243, R134 ;  /* 0x000000f30d867223 */ /* 0x004fe40000000086 */
[----:B------:R-:W2:Y:S02]  /*12f0*/  LDG.E.CONSTANT R243, desc[UR12][R16.64+0x48] ;  /* 0x0000480c10f37981 */ /* 0x000ea4000c1e9900 */
[----:B------:R-:W-:-:S02]  /*1300*/  FFMA R134, R14, R245, R134 ;  /* 0x000000f50e867223 */ /* 0x000fc40000000086 */
[----:B------:R-:W2:Y:S02]  /*1310*/  LDG.E.CONSTANT R245, desc[UR12][R16.64+0x4c] ;  /* 0x00004c0c10f57981 */ /* 0x000ea4000c1e9900 */
[----:B------:R-:W-:Y:S02]  /*1320*/  FFMA R134, R15, R247, R134 ;  /* 0x000000f70f867223 */ /* 0x000fe40000000086 */
[----:B------:R-:W2:Y:S02]  /*1330*/  LDG.E.CONSTANT R247, desc[UR12][R16.64+0x50] ;  /* 0x0000500c10f77981 */ /* 0x000ea4000c1e9900 */
[----:B------:R-:W-:Y:S02]  /*1340*/  FFMA R134, R18, R249, R134 ;  /* 0x000000f912867223 */ /* 0x000fe40000000086 */
[----:B------:R-:W2:Y:S02]  /*1350*/  LDG.E.CONSTANT R249, desc[UR12][R16.64+0x54] ;  /* 0x0000540c10f97981 */ /* 0x000ea4000c1e9900 */
[----:B------:R-:W-:-:S02]  /*1360*/  FFMA R134, R19, R251, R134 ;  /* 0x000000fb13867223 */ /* 0x000fc40000000086 */
[----:B------:R-:W2:Y:S02]  /*1370*/  LDG.E.CONSTANT R251, desc[UR12][R16.64+0x58] ;  /* 0x0000580c10fb7981 */ /* 0x000ea4000c1e9900 */
[----:B------:R-:W-:Y:S02]  /*1380*/  FFMA R252, R20, R252, R134 ;  /* 0x000000fc14fc7223 */ /* 0x000fe40000000086 */
[----:B------:R-:W4:Y:S02]  /*1390*/  LDG.E.CONSTANT R134, desc[UR12][R16.64+0x3c] ;  /* 0x00003c0c10867981 */ /* 0x000f24000c1e9900 */
[----:B----4-:R-:W-:Y:S02]  /*13a0*/  FFMA R134, R21, R134, R252 ;  /* 0x0000008615867223 */ /* 0x010fe400000000fc */
[----:B------:R-:W4:Y:S02]  /*13b0*/  LDG.E.CONSTANT R252, desc[UR12][R16.64+0x78] ;  /* 0x0000780c10fc7981 */ /* 0x000f24000c1e9900 */
[----:B------:R-:W-:-:S02]  /*13c0*/  FFMA R134, R22, R239, R134 ;  /* 0x000000ef16867223 */ /* 0x000fc40000000086 */
        /* <DEDUP_REMOVED lines=12> */
[----:B------:R-:W4:Y:S02]  /*1490*/  LDG.E.CONSTANT R134, desc[UR12][R16.64+0x5c] ;  /* 0x00005c0c10867981 */ /* 0x000f24000c1e9900 */
[----:B----4-:R-:W-:Y:S02]  /*14a0*/  FFMA R134, R29, R134, R251 ;  /* 0x000000861d867223 */ /* 0x010fe400000000fb */
[----:B------:R-:W4:Y:S02]  /*14b0*/  LDG.E.CONSTANT R251, desc[UR12][R16.64+0x98] ;  /* 0x0000980c10fb7981 */ /* 0x000f24000c1e9900 */
[----:B------:R-:W-:Y:S02]  /*14c0*/  FFMA R134, R30, R239, R134 ;  /* 0x000000ef1e867223 */ /* 0x000fe40000000086 */
[----:B------:R-:W4:Y:S02]  /*14d0*/  LDG.E.CONSTANT R239, desc[UR12][R16.64+0x80] ;  /* 0x0000800c10ef7981 */ /* 0x000f24000c1e9900 */
[----:B---3--:R-:W-:-:S02]  /*14e0*/  FFMA R134, R31, R241, R134 ;  /* 0x000000f11f867223 */ /* 0x008fc40000000086 */
[----:B------:R-:W3:Y:S02]  /*14f0*/  LDG.E.CONSTANT R241, desc[UR12][R16.64+0x84] ;  /* 0x0000840c10f17981 */ /* 0x000ee4000c1e9900 */
[----:B--2---:R-:W-:Y:S02]  /*1500*/  FFMA R134, R32, R243, R134 ;  /* 0x000000f320867223 */ /* 0x004fe40000000086 */
[----:B------:R-:W2:Y:S02]  /*1510*/  LDG.E.CONSTANT R243, desc[UR12][R16.64+0x88] ;  /* 0x0000880c10f37981 */ /* 0x000ea4000c1e9900 */
[----:B------:R-:W-:Y:S02]  /*1520*/  FFMA R134, R33, R245, R134 ;  /* 0x000000f521867223 */ /* 0x000fe40000000086 */
[----:B------:R-:W2:Y:S02]  /*1530*/  LDG.E.CONSTANT R245, desc[UR12][R16.64+0x8c] ;  /* 0x00008c0c10f57981 */ /* 0x000ea4000c1e9900 */
[----:B------:R-:W-:-:S02]  /*1540*/  FFMA R134, R34, R247, R134 ;  /* 0x000000f722867223 */ /* 0x000fc40000000086 */
[----:B------:R-:W2:Y:S02]  /*1550*/  LDG.E.CONSTANT R247, desc[UR12][R16.64+0x90] ;  /* 0x0000900c10f77981 */ /* 0x000ea4000c1e9900 */
[----:B------:R-:W-:Y:S02]  /*1560*/  FFMA R134, R35, R249, R134 ;  /* 0x000000f923867223 */ /* 0x000fe40000000086 */
[----:B------:R-:W2:Y:S02]  /*1570*/  LDG.E.CONSTANT R249, desc[UR12][R16.64+0x94] ;  /* 0x0000940c10f97981 */ /* 0x000ea4000c1e9900 */
[----:B------:R-:W-:Y:S02]  /*1580*/  FFMA R252, R36, R252, R134 ;  /* 0x000000fc24fc7223 */ /* 0x000fe40000000086 */
[----:B------:R-:W4:Y:S02]  /*1590*/  LDG.E.CONSTANT R134, desc[UR12][R16.64+0x7c] ;  /* 0x00007c0c10867981 */ /* 0x000f24000c1e9900 */
[----:B----4-:R-:W-:-:S02]  /*15a0*/  FFMA R134, R37, R134, R252 ;  /* 0x0000008625867223 */ /* 0x010fc400000000fc */
[----:B------:R-:W4:Y:S02]  /*15b0*/  LDG.E.CONSTANT R252, desc[UR12][R16.64+0xb8] ;  /* 0x0000b80c10fc7981 */ /* 0x000f24000c1e9900 */
[----:B------:R-:W-:Y:S02]  /*15c0*/  FFMA R134, R38, R239, R134 ;  /* 0x000000ef26867223 */ /* 0x000fe40000000086 */
[----:B------:R-:W4:Y:S02]  /*15d0*/  LDG.E.CONSTANT R239, desc[UR12][R16.64+0xa0] ;  /* 0x0000a00c10ef7981 */ /* 0x000f24000c1e9900 */
[----:B---3--:R-:W-:Y:S02]  /*15e0*/  FFMA R134, R39, R241, R134 ;  /* 0x000000f127867223 */ /* 0x008fe40000000086 */
[----:B------:R-:W3:Y:S02]  /*15f0*/  LDG.E.CONSTANT R241, desc[UR12][R16.64+0xa4] ;  /* 0x0000a40c10f17981 */ /* 0x000ee4000c1e9900 */
[----:B--2---:R-:W-:-:S02]  /*1600*/  FFMA R134, R40, R243, R134 ;  /* 0x000000f328867223 */ /* 0x004fc40000000086 */
        /* <DEDUP_REMOVED lines=168> */
[----:B------:R-:W4:Y:S04]  /*2090*/  LDG.E.CONSTANT R134, desc[UR12][R16.64+0x1dc] ;  /* 0x0001dc0c10867981 */ /* 0x000f28000c1e9900 */
[----:B------:R-:W2:Y:S01]  /*20a0*/  LDG.E.CONSTANT R16, desc[UR12][R16.64+0x1fc] ;  /* 0x0001fc0c10107981 */ /* 0x000ea2000c1e9900 */
[----:B------:R-:W-:-:S04]  /*20b0*/  UIADD3 UR5, UPT, UPT, UR5, 0x1, URZ ;  /* 0x0000000105057890 */ /* 0x000fc8000fffe0ff */
[----:B------:R-:W-:Y:S01]  /*20c0*/  UISETP.GE.AND UP0, UPT, UR5, UR16, UPT ;  /* 0x000000100500728c */ /* 0x000fe2000bf06270 */
[----:B------:R-:W-:Y:S01]  /*20d0*/  IADD3 R132, PT, PT, R132, 0x80, RZ ;  /* 0x0000008084847810 */ /* 0x000fe20007ffe0ff */
[----:B----4-:R-:W-:-:S04]  /*20e0*/  FFMA R134, R125, R134, R251 ;  /* 0x000000867d867223 */ /* 0x010fc800000000fb */
[----:B------:R-:W-:-:S04]  /*20f0*/  FFMA R134, R126, R239, R134 ;  /* 0x000000ef7e867223 */ /* 0x000fc80000000086 */
[----:B---3--:R-:W-:-:S04]  /*2100*/  FFMA R134, R127, R241, R134 ;  /* 0x000000f17f867223 */ /* 0x008fc80000000086 */
[----:B--2---:R-:W-:-:S04]  /*2110*/  FFMA R134, R128, R243, R134 ;  /* 0x000000f380867223 */ /* 0x004fc80000000086 */
[----:B------:R-:W-:-:S04]  /*2120*/  FFMA R134, R129, R245, R134 ;  /* 0x000000f581867223 */ /* 0x000fc80000000086 */
[----:B------:R-:W-:-:S04]  /*2130*/  FFMA R134, R130, R247, R134 ;  /* 0x000000f782867223 */ /* 0x000fc80000000086 */
[----:B------:R-:W-:-:S04]  /*2140*/  FFMA R134, R131, R249, R134 ;  /* 0x000000f983867223 */ /* 0x000fc80000000086 */
[----:B------:R-:W-:-:S04]  /*2150*/  FFMA R134, R133, R252, R134 ;  /* 0x000000fc85867223 */ /* 0x000fc80000000086 */
[----:B------:R-:W-:-:S04]  /*2160*/  FFMA R16, R4, R16, R134 ;  /* 0x0000001004107223 */ /* 0x000fc80000000086 */
[----:B------:R-:W-:-:S05]  /*2170*/  FMUL R16, R16, UR7 ;  /* 0x0000000710107c20 */ /* 0x000fca0008400000 */
[----:B------:R-:W-:Y:S01]  /*2180*/  FMNMX R0, R16, R0, !PT ;  /* 0x0000000010007209 */ /* 0x000fe20007800000 */
[----:B------:R0:W-:Y:S01]  /*2190*/  STL [UR6], R16 ;  /* 0x00000010ff007987 */ /* 0x0001e20008100806 */
[----:B------:R-:W-:Y:S01]  /*21a0*/  UIADD3 UR6, UPT, UPT, UR6, 0x4, URZ ;  /* 0x0000000406067890 */ /* 0x000fe2000fffe0ff */
[----:B------:R-:W-:Y:S11]  /*21b0*/  BRA.U !UP0, `(.L_x_2) ;  /* 0xffffffed08d87547 */ /* 0x000ff6000b83ffff */
.L_x_1:
[----:B------:R-:W-:Y:S01]  /*21c0*/  UISETP.GE.AND UP0, UPT, UR10, UR9, UPT ;  /* 0x000000090a00728c */ /* 0x000fe2000bf06270 */
[----:B------:R-:W-:Y:S02]  /*21d0*/  MOV R3, RZ ;  /* 0x000000ff00037202 */ /* 0x000fe40000000f00 */
[----:B------:R-:W-:Y:S02]  /*21e0*/  CS2R R132, SRZ ;  /* 0x0000000000847805 */ /* 0x000fe4000001ff00 */
[----:B------:R-:W-:Y:S02]  /*21f0*/  MOV R134, RZ ;  /* 0x000000ff00867202 */ /* 0x000fe40000000f00 */
[----:B------:R-:W-:Y:S02]  /*2200*/  CS2R R130, SRZ ;  /* 0x0000000000827805 */ /* 0x000fe4000001ff00 */
[----:B------:R-:W-:Y:S02]  /*2210*/  CS2R R128, SRZ ;  /* 0x0000000000807805 */ /* 0x000fe4000001ff00 */
[----:B------:R-:W-:-:S02]  /*2220*/  MOV R125, RZ ;  /* 0x000000ff007d7202 */ /* 0x000fc40000000f00 */
[----:B--2---:R-:W-:Y:S02]  /*2230*/  CS2R R4, SRZ ;  /* 0x0000000000047805 */ /* 0x004fe4000001ff00 */
[----:B------:R-:W-:Y:S02]  /*2240*/  CS2R R6, SRZ ;  /* 0x0000000000067805 */ /* 0x000fe4000001ff00 */
[----:B------:R-:W-:Y:S02]  /*2250*/  CS2R R8, SRZ ;  /* 0x0000000000087805 */ /* 0x000fe4000001ff00 */
[----:B------:R-:W-:Y:S02]  /*2260*/  CS2R R10, SRZ ;  /* 0x00000000000a7805 */ /* 0x000fe4000001ff00 */
[----:B------:R-:W-:Y:S02]  /*2270*/  CS2R R12, SRZ ;  /* 0x00000000000c7805 */ /* 0x000fe4000001ff00 */
[----:B------:R-:W-:-:S02]  /*2280*/  CS2R R14, SRZ ;  /* 0x00000000000e7805 */ /* 0x000fc4000001ff00 */
[----:B0-----:R-:W-:Y:S02]  /*2290*/  CS2R R16, SRZ ;  /* 0x0000000000107805 */ /* 0x001fe4000001ff00 */
[----:B------:R-:W-:Y:S02]  /*22a0*/  CS2R R18, SRZ ;  /* 0x0000000000127805 */ /* 0x000fe4000001ff00 */
[----:B------:R-:W-:Y:S02]  /*22b0*/  CS2R R20, SRZ ;  /* 0x0000000000147805 */ /* 0x000fe4000001ff00 */
[----:B------:R-:W-:Y:S02]  /*22c0*/  CS2R R22, SRZ ;  /* 0x0000000000167805 */ /* 0x000fe4000001ff00 */
[----:B------:R-:W-:Y:S02]  /*22d0*/  CS2R R24, SRZ ;  /* 0x0000000000187805 */ /* 0x000fe4000001ff00 */
[----:B------:R-:W-:-:S02]  /*22e0*/  CS2R R26, SRZ ;  /* 0x00000000001a7805 */ /* 0x000fc4000001ff00 */
[----:B------:R-:W-:Y:S02]  /*22f0*/  CS2R R28, SRZ ;  /* 0x00000000001c7805 */ /* 0x000fe4000001ff00 */
        /* <DEDUP_REMOVED lines=46> */
[----:B------:R-:W-:Y:S01]  /*25e0*/  CS2R R120, SRZ ;  /* 0x0000000000787805 */ /* 0x000fe2000001ff00 */
[----:B------:R-:W-:Y:S06]  /*25f0*/  BRA.U UP0, `(.L_x_3) ;  /* 0x0000001100a07547 */ /* 0x000fec000b800000 */
[----:B------:R-:W-:Y:S01]  /*2600*/  HFMA2 R3, -RZ, RZ, 0, 0 ;  /* 0x00000000ff037431 */ /* 0x000fe200000001ff */
[----:B------:R-:W0:Y:S01]  /*2610*/  LDCU.64 UR14, c[0x0][0x398] ;  /* 0x00007300ff0e77ac */ /* 0x000e220008000a00 */
[----:B------:R-:W-:-:S05]  /*2620*/  UMOV UR5, UR10 ;  /* 0x0000000a00057c82 */ /* 0x000fca0008000000 */
.L_x_4:
[----:B------:R-:W-:Y:S01]  /*2630*/  S2UR UR8, SR_CTAID.Z ;  /* 0x00000000000879c3 */ /* 0x000fe20000002700 */
[----:B------:R-:W2:Y:S01]  /*2640*/  LDCU UR7, c[0x0][0x374] ;  /* 0x00006e80ff0777ac */ /* 0x000ea20008000800 */
[----:B------:R-:W-:-:S06]  /*2650*/  UIMAD UR6, UR4, -0x40, UR5 ;  /* 0xffffffc0040678a4 */ /* 0x000fcc000f8e0205 */
[----:B------:R-:W2:Y:S02]  /*2660*/  S2UR UR10, SR_CTAID.Y ;  /* 0x00000000000a79c3 */ /* 0x000ea40000002600 */
[----:B--2---:R-:W-:Y:S02]  /*2670*/  UIMAD UR7, UR8, UR7, UR10 ;  /* 0x00000007080772a4 */ /* 0x004fe4000f8e020a */
[----:B------:R-:W-:Y:S02]  /*2680*/  ULEA UR8, UR6, UR11, 0x2 ;  /* 0x0000000b06087291 */ /* 0x000fe4000f8e10ff */
[----:B------:R-:W-:-:S04]  /*2690*/  UIMAD UR6, UR7, UR9, UR5 ;  /* 0x00000009070672a4 */ /* 0x000fc8000f8e0205 */
[----:B------:R-:W-:-:S03]  /*26a0*/  USHF.L.U32 UR6, UR6, 0x7, URZ ;  /* 0x0000000706067899 */ /* 0x000fc600080006ff */
[----:B------:R-:W2:Y:S01]  /*26b0*/  LDL R124, [UR8] ;  /* 0x00000008ff7c7983 */ /* 0x000ea20008100800 */
[----:B0-----:R-:W-:-:S06]  /*26c0*/  UIMAD.WIDE UR6, UR6, 0x4, UR14 ;  /* 0x00000004060678a5 */ /* 0x001fcc000f8e020e */
[----:B------:R-:W-:Y:S02]  /*26d0*/  MOV R126, UR6 ;  /* 0x00000006007e7c02 */ /* 0x000fe40008000f00 */
[----:B------:R-:W-:-:S05]  /*26e0*/  MOV R127, UR7 ;  /* 0x00000007007f7c02 */ /* 0x000fca0008000f00 */
[----:B-1----:R-:W3:Y:S04]  /*26f0*/  LDG.E.CONSTANT R239, desc[UR12][R126.64+0x1fc] ;  /* 0x0001fc0c7eef7981 */ /* 0x002ee8000c1e9900 */
[----:B------:R-:W4:Y:S04]  /*2700*/  LDG.E.CONSTANT R241, desc[UR12][R126.64] ;  /* 0x0000000c7ef17981 */ /* 0x000f28000c1e9900 */
[----:B------:R-:W5:Y:S04]  /*2710*/  LDG.E.CONSTANT R243, desc[UR12][R126.64+0x4] ;  /* 0x0000040c7ef37981 */ /* 0x000f68000c1e9900 */
[----:B------:R-:W5:Y:S04]  /*2720*/  LDG.E.CONSTANT R245, desc[UR12][R126.64+0x8] ;  /* 0x0000080c7ef57981 */ /* 0x000f68000c1e9900 */
[----:B------:R-:W5:Y:S04]  /*2730*/  LDG.E.CONSTANT R247, desc[UR12][R126.64+0xc] ;  /* 0x00000c0c7ef77981 */ /* 0x000f68000c1e9900 */
[----:B------:R-:W5:Y:S04]  /*2740*/  LDG.E.CONSTANT R249, desc[UR12][R126.64+0x10] ;  /* 0x0000100c7ef97981 */ /* 0x000f68000c1e9900 */
[----:B------:R0:W5:Y:S04]  /*2750*/  LDG.E.CONSTANT R251, desc[UR12][R126.64+0x14] ;  /* 0x0000140c7efb7981 */ /* 0x000168000c1e9900 */
[----:B------:R-:W3:Y:S01]  /*2760*/  LDG.E.CONSTANT R126, desc[UR12][R126.64+0x18] ;  /* 0x0000180c7e7e7981 */ /* 0x000ee2000c1e9900 */
[----:B--2---:R-:W-:-:S04]  /*2770*/  FADD R124, R124, -R0 ;  /* 0x800000007c7c7221 */ /* 0x004fc80000000000 */
[----:B------:R-:W-:-:S05]  /*2780*/  FMUL R252, R124, 1.4426950216293334961 ;  /* 0x3fb8aa3b7cfc7820 */ /* 0x000fca0000400000 */
[----:B------:R-:W-:-:S13]  /*2790*/  FSETP.GEU.AND P0, PT, R252, -126, PT ;  /* 0xc2fc0000fc00780b */ /* 0x000fda0003f0e000 */
[----:B------:R-:W-:-:S04]  /*27a0*/  @!P0 FMUL R252, R252, 0.5 ;  /* 0x3f000000fcfc8820 */ /* 0x000fc80000400000 */
[----:B------:R-:W1:Y:S02]  /*27b0*/  MUFU.EX2 R124, R252 ;  /* 0x000000fc007c7308 */ /* 0x000e640000000800 */
[----:B-1----:R-:W-:-:S04]  /*27c0*/  @!P0 FMUL R124, R124, R124 ;  /* 0x0000007c7c7c8220 */ /* 0x002fc80000400000 */
[C---:B---3--:R-:W-:Y:S01]  /*27d0*/  FFMA R116, R124.reuse, R126, R116 ;  /* 0x0000007e7c747223 */ /* 0x048fe20000000074 */
[----:B0-----:R-:W-:Y:S01]  /*27e0*/  MOV R126, UR6 ;  /* 0x00000006007e7c02 */ /* 0x001fe20008000f00 */
[C---:B------:R-:W-:Y:S01]  /*27f0*/  FFMA R3, R124.reuse, R239, R3 ;  /* 0x000000ef7c037223 */ /* 0x040fe20000000003 */
[C---:B----4-:R-:W-:Y:S01]  /*2800*/  FFMA R122, R124.reuse, R241, R122 ;  /* 0x000000f17c7a7223 */ /* 0x050fe2000000007a */
[C---:B-----5:R-:W-:Y:S01]  /*2810*/  FFMA R121, R124.reuse, R243, R121 ;  /* 0x000000f37c797223 */ /* 0x060fe20000000079 */
[C---:B------:R-:W-:Y:S01]  /*2820*/  FFMA R120, R124.reuse, R245, R120 ;  /* 0x000000f57c787223 */ /* 0x040fe20000000078 */
[C---:B------:R-:W-:Y:S01]  /*2830*/  FFMA R119, R124.reuse, R247, R119 ;  /* 0x000000f77c777223 */ /* 0x040fe20000000077 */
[C---:B------:R-:W-:Y:S01]  /*2840*/  FFMA R118, R124.reuse, R249, R118 ;  /* 0x000000f97c767223 */ /* 0x040fe20000000076 */
[C---:B------:R-:W-:Y:S01]  /*2850*/  FFMA R117, R124.reuse, R251, R117 ;  /* 0x000000fb7c757223 */ /* 0x040fe20000000075 */
[----:B------:R-:W2:Y:S04]  /*2860*/  LDG.E.CONSTANT R239, desc[UR12][R126.64+0x1c] ;  /* 0x00001c0c7eef7981 */ /* 0x000ea8000c1e9900 */
[----:B------:R-:W3:Y:S04]  /*2870*/  LDG.E.CONSTANT R241, desc[UR12][R126.64+0x20] ;  /* 0x0000200c7ef17981 */ /* 0x000ee8000c1e9900 */
[----:B------:R-:W4:Y:S04]  /*2880*/  LDG.E.CONSTANT R243, desc[UR12][R126.64+0x24] ;  /* 0x0000240c7ef37981 */ /* 0x000f28000c1e9900 */
[----:B------:R-:W5:Y:S04]  /*2890*/  LDG.E.CONSTANT R245, desc[UR12][R126.64+0x28] ;  /* 0x0000280c7ef57981 */ /* 0x000f68000c1e9900 */
[----:B------:R-:W5:Y:S04]  /*28a0*/  LDG.E.CONSTANT R247, desc[UR12][R126.64+0x2c] ;  /* 0x00002c0c7ef77981 */ /* 0x000f68000c1e9900 */
[----:B------:R-:W5:Y:S04]  /*28b0*/  LDG.E.CONSTANT R249, desc[UR12][R126.64+0x30] ;  /* 0x0000300c7ef97981 */ /* 0x000f68000c1e9900 */
[----:B------:R-:W5:Y:S04]  /*28c0*/  LDG.E.CONSTANT R251, desc[UR12][R126.64+0x34] ;  /* 0x0000340c7efb7981 */ /* 0x000f68000c1e9900 */
[----:B------:R-:W5:Y:S01]  /*28d0*/  LDG.E.CONSTANT R126, desc[UR12][R126.64+0x38] ;  /* 0x0000380c7e7e7981 */ /* 0x000f62000c1e9900 */
[C---:B--2---:R-:W-:Y:S01]  /*28e0*/  FFMA R115, R124.reuse, R239, R115 ;  /* 0x000000ef7c737223 */ /* 0x044fe20000000073 */
[C---:B---3--:R-:W-:Y:S01]  /*28f0*/  FFMA R114, R124.reuse, R241, R114 ;  /* 0x000000f17c727223 */ /* 0x048fe20000000072 */
[C---:B----4-:R-:W-:Y:S01]  /*2900*/  FFMA R113, R124.reuse, R243, R113 ;  /* 0x000000f37c717223 */ /* 0x050fe20000000071 */
[C---:B-----5:R-:W-:Y:S01]  /*2910*/  FFMA R112, R124.reuse, R245, R112 ;  /* 0x000000f57c707223 */ /* 0x060fe20000000070 */
[C---:B------:R-:W-:Y:S01]  /*2920*/  FFMA R111, R124.reuse, R247, R111 ;  /* 0x000000f77c6f7223 */ /* 0x040fe2000000006f */
[C---:B------:R-:W-:Y:S01]  /*2930*/  FFMA R110, R124.reuse, R249, R110 ;  /* 0x000000f97c6e7223 */ /* 0x040fe2000000006e */
[C---:B------:R-:W-:Y:S01]  /*2940*/  FFMA R109, R124.reuse, R251, R109 ;  /* 0x000000fb7c6d7223 */ /* 0x040fe2000000006d */
[----:B------:R-:W-:Y:S01]  /*2950*/  FFMA R108, R124, R126, R108 ;  /* 0x0000007e7c6c7223 */ /* 0x000fe2000000006c */
[----:B------:R-:W-:-:S05]  /*2960*/  MOV R126, UR6 ;  /* 0x00000006007e7c02 */ /* 0x000fca0008000f00 */
        /* <DEDUP_REMOVED lines=229> */
[----:B------:R-:W-:-:S04]  /*37c0*/  UIADD3 UR5, UPT, UPT, UR5, 0x1, URZ ;  /* 0x0000000105057890 */ /* 0x000fc8000fffe0ff */
[----:B------:R-:W-:Y:S01]  /*37d0*/  UISETP.GE.AND UP0, UPT, UR5, UR16, UPT ;  /* 0x000000100500728c */ /* 0x000fe2000bf06270 */
[C---:B------:R-:W-:Y:S01]  /*37e0*/  FADD R4, R124.reuse, R4 ;  /* 0x000000047c047221 */ /* 0x040fe20000000000 */
        /* <DEDUP_REMOVED lines=8> */
[----:B------:R-:W-:Y:S06]  /*3870*/  BRA.U !UP0, `(.L_x_4) ;  /* 0xffffffed086c7547 */ /* 0x000fec000b83ffff */
.L_x_3:
[----:B------:R0:W-:Y:S01]  /*3880*/  STL [R1+0x150], R2 ;  /* 0x0001500201007387 */ /* 0x0001e20000100800 */
[----:B------:R-:W-:-:S03]  /*3890*/  FMNMX R124, R0, R135, !PT ;  /* 0x00000087007c7209 */ /* 0x000fc60007800000 */
[----:B------:R-:W2:Y:S02]  /*38a0*/  LDL.LU R239, [R1+0x14c] ;  /* 0x00014c0001ef7983 */ /* 0x000ea40000300800 */
[C---:B------:R-:W-:Y:S01]  /*38b0*/  FADD R0, -R124.reuse, R0 ;  /* 0x000000007c007221 */ /* 0x040fe20000000100 */
[----:B------:R-:W-:Y:S01]  /*38c0*/  FADD R126, -R124, R135 ;  /* 0x000000877c7e7221 */ /* 0x000fe20000000100 */
[----:B------:R-:W3:Y:S02]  /*38d0*/  LDL.LU R251, [R1+0x134] ;  /* 0x0001340001fb7983 */ /* 0x000ee40000300800 */
[----:B------:R-:W-:Y:S01]  /*38e0*/  FMUL R0, R0, 1.4426950216293334961 ;  /* 0x3fb8aa3b00007820 */ /* 0x000fe20000400000 */
[----:B------:R-:W-:Y:S01]  /*38f0*/  FMUL R126, R126, 1.4426950216293334961 ;  /* 0x3fb8aa3b7e7e7820 */ /* 0x000fe20000400000 */
[----:B0-----:R-:W4:Y:S03]  /*3900*/  LDL.LU R2, [R1+0x148] ;  /* 0x0001480001027983 */ /* 0x001f260000300800 */
[----:B------:R-:W-:Y:S01]  /*3910*/  FSETP.GEU.AND P1, PT, R0, -126, PT ;  /* 0xc2fc00000000780b */ /* 0x000fe20003f2e000 */
[----:B------:R-:W3:Y:S01]  /*3920*/  LDL.LU R249, [R1+0x130] ;  /* 0x0001300001f97983 */ /* 0x000ee20000300800 */
[----:B------:R-:W-:-:S03]  /*3930*/  FSETP.GEU.AND P0, PT, R126, -126, PT ;  /* 0xc2fc00007e00780b */ /* 0x000fc60003f0e000 */
[----:B------:R-:W3:Y:S04]  /*3940*/  LDL.LU R247, [R1+0x12c] ;  /* 0x00012c0001f77983 */ /* 0x000ee80000300800 */
[----:B------:R-:W3:Y:S04]  /*3950*/  LDL.LU R245, [R1+0x128] ;  /* 0x0001280001f57983 */ /* 0x000ee80000300800 */
[----:B------:R-:W-:Y:S01]  /*3960*/  @!P1 FMUL R0, R0, 0.5 ;  /* 0x3f00000000009820 */ /* 0x000fe20000400000 */
[----:B------:R-:W3:Y:S01]  /*3970*/  LDL.LU R243, [R1+0x124] ;  /* 0x0001240001f37983 */ /* 0x000ee20000300800 */
[----:B------:R-:W-:-:S02]  /*3980*/  @!P0 FMUL R126, R126, 0.5 ;  /* 0x3f0000007e7e8820 */ /* 0x000fc40000400000 */
[----:B------:R0:W1:Y:S01]  /*3990*/  MUFU.EX2 R252, R0 ;  /* 0x0000000000fc7308 */ /* 0x0000620000000800 */
[----:B------:R-:W3:Y:S04]  /*39a0*/  LDL.LU R241, [R1+0x120] ;  /* 0x0001200001f17983 */ /* 0x000ee80000300800 */
[----:B------:R-:W3:Y:S03]  /*39b0*/  LDL.LU R135, [R1+0x118] ;  /* 0x0001180001877983 */ /* 0x000ee60000300800 */
[----:B------:R1:W1:Y:S01]  /*39c0*/  MUFU.EX2 R127, R126 ;  /* 0x0000007e007f7308 */ /* 0x0002620000000800 */
[----:B0-----:R-:W3:Y:S01]  /*39d0*/  LDL.LU R0, [R1+0x144] ;  /* 0x0001440001007983 */ /* 0x001ee20000300800 */
[----:B-1----:R-:W-:-:S03]  /*39e0*/  @!P1 FMUL R252, R252, R252 ;  /* 0x000000fcfcfc9220 */ /* 0x002fc60000400000 */
[----:B------:R-:W3:Y:S01]  /*39f0*/  LDL.LU R126, [R1+0x114] ;  /* 0x00011400017e7983 */ /* 0x000ee20000300800 */
[C---:B------:R-:W-:Y:S01]  /*3a00*/  FMUL R120, R252.reuse, R120 ;  /* 0x00000078fc787220 */ /* 0x040fe20000400000 */
[C---:B------:R-:W-:Y:S01]  /*3a10*/  FMUL R121, R252.reuse, R121 ;  /* 0x00000079fc797220 */ /* 0x040fe20000400000 */
[----:B------:R-:W-:Y:S01]  /*3a20*/  @!P0 FMUL R127, R127, R127 ;  /* 0x0000007f7f7f8220 */ /* 0x000fe20000400000 */
[C---:B------:R-:W-:Y:S01]  /*3a30*/  FMUL R119, R252.reuse, R119 ;  /* 0x00000077fc777220 */ /* 0x040fe20000400000 */
[C---:B------:R-:W-:Y:S01]  /*3a40*/  FMUL R4, R252.reuse, R4 ;  /* 0x00000004fc047220 */ /* 0x040fe20000400000 */
[C---:B------:R-:W-:Y:S01]  /*3a50*/  FMUL R122, R252.reuse, R122 ;  /* 0x0000007afc7a7220 */ /* 0x040fe20000400000 */
[C---:B------:R-:W-:Y:S01]  /*3a60*/  FMUL R118, R252.reuse, R118 ;  /* 0x00000076fc767220 */ /* 0x040fe20000400000 */
[C---:B------:R-:W-:Y:S01]  /*3a70*/  FMUL R117, R252.reuse, R117 ;  /* 0x00000075fc757220 */ /* 0x040fe20000400000 */
[C---:B------:R-:W-:Y:S01]  /*3a80*/  FFMA R136, R127.reuse, R136, R4 ;  /* 0x000000887f887223 */ /* 0x040fe20000000004 */
[C---:B------:R-:W-:Y:S01]  /*3a90*/  FFMA R137, R127.reuse, R137, R122 ;  /* 0x000000897f897223 */ /* 0x040fe2000000007a */
[C---:B------:R-:W-:Y:S01]  /*3aa0*/  FMUL R116, R252.reuse, R116 ;  /* 0x00000074fc747220 */ /* 0x040fe20000400000 */
        /* <DEDUP_REMOVED lines=120> */
[----:B------:R-:W-:Y:S01]  /*4230*/  FMUL R3, R252, R3 ;  /* 0x00000003fc037220 */ /* 0x000fe20000400000 */
[----:B------:R-:W3:Y:S04]  /*4240*/  LDL.LU R122, [R1+0x110] ;  /* 0x00011000017a7983 */ /* 0x000ee80000300800 */
[----:B------:R-:W3:Y:S04]  /*4250*/  LDL.LU R252, [R1+0x138] ;  /* 0x0001380001fc7983 */ /* 0x000ee80000300800 */
[----:B------:R-:W3:Y:S01]  /*4260*/  LDL.LU R4, [R1+0x104] ;  /* 0x0001040001047983 */ /* 0x000ee20000300800 */
[----:B--2---:R-:W-:-:S03]  /*4270*/  FFMA R239, R127, R239, R121 ;  /* 0x000000ef7fef7223 */ /* 0x004fc60000000079 */
[----:B------:R-:W2:Y:S01]  /*4280*/  LDL.LU R121, [R1+0x10c] ;  /* 0x00010c0001797983 */ /* 0x000ea20000300800 */
[----:B----4-:R-:W-:-:S03]  /*4290*/  FFMA R2, R127, R2, R120 ;  /* 0x000000027f027223 */ /* 0x010fc60000000078 */
[----:B------:R0:W-:Y:S04]  /*42a0*/  STL [R1+0x14c], R239 ;  /* 0x00014cef01007387 */ /* 0x0001e80000100800 */
[----:B------:R1:W-:Y:S04]  /*42b0*/  STL [R1+0x148], R2 ;  /* 0x0001480201007387 */ /* 0x0003e80000100800 */
[----:B------:R-:W4:Y:S04]  /*42c0*/  LDL.LU R120, [R1+0x108] ;  /* 0x0001080001787983 */ /* 0x000f280000300800 */
[----:B0-----:R-:W2:Y:S04]  /*42d0*/  LDL.LU R239, [R1+0x11c] ;  /* 0x00011c0001ef7983 */ /* 0x001ea80000300800 */
[----:B-1----:R-:W4:Y:S01]  /*42e0*/  LDL.LU R2, [R1+0x140] ;  /* 0x0001400001027983 */ /* 0x002f220000300800 */
[----:B---3--:R-:W-:-:S03]  /*42f0*/  FFMA R0, R127, R0, R119 ;  /* 0x000000007f007223 */ /* 0x008fc60000000077 */
[----:B------:R-:W3:Y:S04]  /*4300*/  LDL.LU R119, [R1+0x13c] ;  /* 0x00013c0001777983 */ /* 0x000ee80000300800 */
[----:B------:R0:W-:Y:S04]  /*4310*/  STL [R1+0x144], R0 ;  /* 0x0001440001007387 */ /* 0x0001e80000100800 */
[----:B0-----:R-:W2:Y:S01]  /*4320*/  LDL.LU R0, [R1+0x100] ;  /* 0x0001000001007983 */ /* 0x001ea20000300800 */
[----:B----4-:R-:W-:-:S05]  /*4330*/  FFMA R2, R127, R2, R118 ;  /* 0x000000027f027223 */ /* 0x010fca0000000076 */
[----:B------:R0:W-:Y:S04]  /*4340*/  STL [R1+0x140], R2 ;  /* 0x0001400201007387 */ /* 0x0001e80000100800 */
[----:B0-----:R0:W5:Y:S01]  /*4350*/  LDL.LU R2, [R1+0x150] ;  /* 0x0001500001027983 */ /* 0x0011620000300800 */
[C---:B---3--:R-:W-:Y:S01]  /*4360*/  FFMA R119, R127.reuse, R119, R117 ;  /* 0x000000777f777223 */ /* 0x048fe20000000075 */
[C---:B------:R-:W-:Y:S01]  /*4370*/  FFMA R252, R127.reuse, R252, R116 ;  /* 0x000000fc7ffc7223 */ /* 0x040fe20000000074 */
[C---:B------:R-:W-:Y:S01]  /*4380*/  FFMA R251, R127.reuse, R251, R115 ;  /* 0x000000fb7ffb7223 */ /* 0x040fe20000000073 */
[C---:B------:R-:W-:Y:S01]  /*4390*/  FFMA R249, R127.reuse, R249, R114 ;  /* 0x000000f97ff97223 */ /* 0x040fe20000000072 */
[C---:B------:R-:W-:Y:S01]  /*43a0*/  FFMA R247, R127.reuse, R247, R113 ;  /* 0x000000f77ff77223 */ /* 0x040fe20000000071 */
[C---:B------:R-:W-:Y:S01]  /*43b0*/  FFMA R245, R127.reuse, R245, R112 ;  /* 0x000000f57ff57223 */ /* 0x040fe20000000070 */
[C---:B------:R-:W-:Y:S01]  /*43c0*/  FFMA R243, R127.reuse, R243, R111 ;  /* 0x000000f37ff37223 */ /* 0x040fe2000000006f */
[C---:B------:R-:W-:Y:S01]  /*43d0*/  FFMA R241, R127.reuse, R241, R110 ;  /* 0x000000f17ff17223 */ /* 0x040fe2000000006e */
[C---:B--2---:R-:W-:Y:S01]  /*43e0*/  FFMA R239, R127.reuse, R239, R109 ;  /* 0x000000ef7fef7223 */ /* 0x044fe2000000006d */
[C---:B------:R-:W-:Y:S01]  /*43f0*/  FFMA R126, R127.reuse, R126, R107 ;  /* 0x0000007e7f7e7223 */ /* 0x040fe2000000006b */
[C---:B------:R-:W-:Y:S01]  /*4400*/  FFMA R122, R127.reuse, R122, R106 ;  /* 0x0000007a7f7a7223 */ /* 0x040fe2000000006a */
[C---:B------:R-:W-:Y:S01]  /*4410*/  FFMA R121, R127.reuse, R121, R105 ;  /* 0x000000797f797223 */ /* 0x040fe20000000069 */
[C---:B------:R-:W-:Y:S01]  /*4420*/  FFMA R120, R127.reuse, R120, R104 ;  /* 0x000000787f787223 */ /* 0x040fe20000000068 */
[C---:B------:R-:W-:Y:S01]  /*4430*/  FFMA R4, R127.reuse, R4, R103 ;  /* 0x000000047f047223 */ /* 0x040fe20000000067 */
[----:B------:R-:W-:Y:S01]  /*4440*/  FFMA R0, R127, R0, R102 ;  /* 0x000000007f007223 */ /* 0x000fe20000000066 */
[----:B------:R-:W-:Y:S01]  /*4450*/  STL [R1+0x13c], R119 ;  /* 0x00013c7701007387 */ /* 0x000fe20000100800 */
[----:B------:R-:W-:-:S03]  /*4460*/  UIADD3 UR5, UPT, UPT, UR9, 0x3f, URZ ;  /* 0x0000003f09057890 */ /* 0x000fc6000fffe0ff */
[----:B------:R-:W-:Y:S04]  /*4470*/  STL [R1+0x138], R252 ;  /* 0x000138fc01007387 */ /* 0x000fe80000100800 */
        /* <DEDUP_REMOVED lines=12> */
[----:B------:R-:W-:Y:S01]  /*4540*/  STL [R1+0x100], R0 ;  /* 0x0001000001007387 */ /* 0x000fe20000100800 */
[----:B------:R-:W-:-:S02]  /*4550*/  UIADD3 UR4, UPT, UPT, UR4, 0x1, URZ ;  /* 0x0000000104047890 */ /* 0x000fc4000fffe0ff */
[----:B------:R-:W-:-:S04]  /*4560*/  USHF.R.U32.HI UR5, URZ, 0x6, UR5 ;  /* 0x00000006ff057899 */ /* 0x000fc80008011605 */
[----:B------:R-:W-:Y:S01]  /*4570*/  UISETP.NE.AND UP0, UPT, UR4, UR5, UPT ;  /* 0x000000050400728c */ /* 0x000fe2000bf05270 */
[C---:B------:R-:W-:Y:S01]  /*4580*/  FFMA R135, R127.reuse, R135, R108 ;  /* 0x000000877f877223 */ /* 0x040fe2000000006c */
[C---:B------:R-:W-:Y:S01]  /*4590*/  FFMA R250, R127.reuse, R250, R101 ;  /* 0x000000fa7ffa7223 */ /* 0x040fe20000000065 */
[C---:B------:R-:W-:Y:S01]  /*45a0*/  FFMA R248, R127.reuse, R248, R100 ;  /* 0x000000f87ff87223 */ /* 0x040fe20000000064 */
[C---:B------:R-:W-:Y:S01]  /*45b0*/  FFMA R246, R127.reuse, R246, R99 ;  /* 0x000000f67ff67223 */ /* 0x040fe20000000063 */
[C---:B------:R-:W-:Y:S01]  /*45c0*/  FFMA R244, R127.reuse, R244, R98 ;  /* 0x000000f47ff47223 */ /* 0x040fe20000000062 */
[----:B------:R1:W-:Y:S01]  /*45d0*/  STL [R1+0x118], R135 ;  /* 0x0001188701007387 */ /* 0x0003e20000100800 */
[C---:B------:R-:W-:Y:S01]  /*45e0*/  FFMA R242, R127.reuse, R242, R97 ;  /* 0x000000f27ff27223 */ /* 0x040fe20000000061 */
        /* <DEDUP_REMOVED lines=101> */
[----:B------:R-:W-:Y:S01]  /*4c40*/  FFMA R138, R127, R138, R3 ;  /* 0x0000008a7f8a7223 */ /* 0x000fe20000000003 */
[----:B-1----:R-:W-:Y:S01]  /*4c50*/  MOV R135, R124 ;  /* 0x0000007c00877202 */ /* 0x002fe20000000f00 */
[----:B0-----:R-:W-:Y:S06]  /*4c60*/  BRA.U UP0, `(.L_x_5) ;  /* 0xffffffb900807547 */ /* 0x001fec000b83ffff */
.L_x_0:
[C---:B------:R-:W-:Y:S01]  /*4c70*/  IADD3 R0, PT, PT, R136.reuse, 0x1800000, RZ ;  /* 0x0180000088007810 */ /* 0x040fe20007ffe0ff */
[----:B------:R-:W-:Y:S01]  /*4c80*/  BSSY.RECONVERGENT B0, `(.L_x_6) ;  /* 0x000000d000007945 */ /* 0x000fe20003800200 */
[----:B------:R-:W-:Y:S02]  /*4c90*/  FSETP.GT.AND P3, PT, R136, RZ, PT ;  /* 0x000000ff8800720b */ /* 0x000fe40003f64000 */
[----:B------:R-:W-:-:S04]  /*4ca0*/  LOP3.LUT R0, R0, 0x7f800000, RZ, 0xc0, !PT ;  /* 0x7f80000000007812 */ /* 0x000fc800078ec0ff */
[----:B------:R-:W-:-:S13]  /*4cb0*/  ISETP.GT.U32.AND P0, PT, R0, 0x1ffffff, PT ;  /* 0x01ffffff0000780c */ /* 0x000fda0003f04070 */
[----:B------:R-:W-:Y:S05]  /*4cc0*/  @P0 BRA `(.L_x_7) ;  /* 0x0000000000100947 */ /* 0x000fea0003800000 */
[----:B------:R-:W-:-:S07]  /*4cd0*/  MOV R7, 0x4cf0 ;  /* 0x00004cf000077802 */ /* 0x000fce0000000f00 */
[----:B-1---5:R-:W-:Y:S05]  /*4ce0*/  CALL.REL.NOINC `($__internal_0_$__cuda_sm20_rcp_rn_f32_slowpath) ;  /* 0x00000010007c7944 */ /* 0x022fea0003c00000 */
[----:B------:R-:W-:Y:S01]  /*4cf0*/  MOV R7, R3 ;  /* 0x0000000300077202 */ /* 0x000fe20000000f00 */
[----:B------:R-:W-:Y:S06]  /*4d00*/  BRA `(.L_x_8) ;  /* 0x0000000000107947 */ /* 0x000fec0003800000 */
.L_x_7:
[----:B------:R-:W0:Y:S02]  /*4d10*/  MUFU.RCP R7, R136 ;  /* 0x0000008800077308 */ /* 0x000e240000001000 */
[----:B0-----:R-:W-:-:S04]  /*4d20*/  FFMA R0, R7, R136, -1 ;  /* 0xbf80000007007423 */ /* 0x001fc80000000088 */
[----:B------:R-:W-:-:S04]  /*4d30*/  FADD.FTZ R0, -R0, -RZ ;  /* 0x800000ff00007221 */ /* 0x000fc80000010100 */
[----:B------:R-:W-:-:S07]  /*4d40*/  FFMA R7, R7, R0, R7 ;  /* 0x0000000007077223 */ /* 0x000fce0000000007 */
.L_x_8:
[----:B-1----:R-:W-:Y:S05]  /*4d50*/  BSYNC.RECONVERGENT B0 ;  /* 0x0000000000007941 */ /* 0x002fea0003800200 */
.L_x_6:
[----:B------:R-:W2:Y:S01]  /*4d60*/  LDL.LU R25, [R1+0x14c] ;  /* 0x00014c0001197983 */ /* 0x000ea20000300800 */
[----:B------:R-:W0:Y:S03]  /*4d70*/  LDC.64 R4, c[0x0][0x380] ;  /* 0x0000e000ff047b82 */ /* 0x000e260000000a00 */
[----:B------:R-:W3:Y:S04]  /*4d80*/  LDL.LU R9, [R1+0x148] ;  /* 0x0001480001097983 */ /* 0x000ee80000300800 */
[----:B------:R-:W4:Y:S04]  /*4d90*/  LDL.LU R11, [R1+0x144] ;  /* 0x00014400010b7983 */ /* 0x000f280000300800 */
        /* <DEDUP_REMOVED lines=16> */
[----:B------:R-:W4:Y:S01]  /*4ea0*/  LDL.LU R0, [R1+0x100] ;  /* 0x0001000001007983 */ /* 0x000f220000300800 */
[----:B------:R-:W-:Y:S01]  /*4eb0*/  FSEL R7, R7, RZ, P3 ;  /* 0x000000ff07077208 */ /* 0x000fe20001800000 */
[----:B0----5:R-:W-:-:S04]  /*4ec0*/  IMAD.WIDE R2, R2, 0x4, R4 ;  /* 0x0000000402027825 */ /* 0x021fc800078e0204 */
        /* <DEDUP_REMOVED lines=107> */
[----:B------:R-:W-:Y:S04]  /*5580*/  STG.E desc[UR12][R2.64], R137 ;  /* 0x0000008902007986 */ /* 0x000fe8000c10190c */
        /* <DEDUP_REMOVED lines=26> */
[----:B------:R-:W-:Y:S01]  /*5730*/  STG.E desc[UR12][R2.64+0xbc], R79 ;  /* 0x0000bc4f02007986 */ /* 0x000fe2000c10190c */
[----:B--2---:R-:W-:-:S03]  /*5740*/  FMUL R5, R7, R25 ;  /* 0x0000001907057220 */ /* 0x004fc60000400000 */
[----:B------:R-:W-:Y:S01]  /*5750*/  STG.E desc[UR12][R2.64+0xc0], R217 ;  /* 0x0000c0d902007986 */ /* 0x000fe2000c10190c */
[----:B---3--:R-:W-:-:S03]  /*5760*/  FMUL R9, R7, R9 ;  /* 0x0000000907097220 */ /* 0x008fc60000400000 */
[----:B------:R-:W-:Y:S01]  /*5770*/  STG.E desc[UR12][R2.64+0x4], R5 ;  /* 0x0000040502007986 */ /* 0x000fe2000c10190c */
[----:B----4-:R-:W-:-:S03]  /*5780*/  FMUL R11, R7, R11 ;  /* 0x0000000b070b7220 */ /* 0x010fc60000400000 */
[----:B------:R-:W-:Y:S01]  /*5790*/  STG.E desc[UR12][R2.64+0x8], R9 ;  /* 0x0000080902007986 */ /* 0x000fe2000c10190c */
[----:B------:R-:W-:-:S03]  /*57a0*/  FMUL R13, R7, R13 ;  /* 0x0000000d070d7220 */ /* 0x000fc60000400000 */
        /* <DEDUP_REMOVED lines=31> */
[C---:B------:R-:W-:Y:S01]  /*59a0*/  FMUL R45, R7.reuse, R0 ;  /* 0x00000000072d7220 */ /* 0x040fe20000400000 */
[----:B------:R-:W-:Y:S02]  /*59b0*/  FMUL R7, R7, R138 ;  /* 0x0000008a07077220 */ /* 0x000fe40000400000 */
        /* <DEDUP_REMOVED lines=81> */
[----:B------:R-:W-:Y:S05]  /*5ed0*/  EXIT ;  /* 0x000000000000794d */ /* 0x000fea0003800000 */
        .weak           $__internal_0_$__cuda_sm20_rcp_rn_f32_slowpath
        .type           $__internal_0_$__cuda_sm20_rcp_rn_f32_slowpath,@function
        .size           $__internal_0_$__cuda_sm20_rcp_rn_f32_slowpath,(.L_x_42 - $__internal_0_$__cuda_sm20_rcp_rn_f32_slowpath)
$__internal_0_$__cuda_sm20_rcp_rn_f32_slowpath:
[----:B------:R-:W-:Y:S01]  /*5ee0*/  SHF.L.U32 R0, R136, 0x1, RZ ;  /* 0x0000000188007819 */ /* 0x000fe200000006ff */
[----:B------:R-:W-:Y:S03]  /*5ef0*/  BSSY.RECONVERGENT B1, `(.L_x_9) ;  /* 0x0000030000017945 */ /* 0x000fe60003800200 */
[----:B------:R-:W-:-:S04]  /*5f00*/  SHF.R.U32.HI R8, RZ, 0x18, R0 ;  /* 0x00000018ff087819 */ /* 0x000fc80000011600 */
[----:B------:R-:W-:-:S13]  /*5f10*/  ISETP.NE.U32.AND P0, PT, R8, RZ, PT ;  /* 0x000000ff0800720c */ /* 0x000fda0003f05070 */
[----:B------:R-:W-:Y:S05]  /*5f20*/  @P0 BRA `(.L_x_10) ;  /* 0x0000000000280947 */ /* 0x000fea0003800000 */
[----:B------:R-:W-:-:S04]  /*5f30*/  SHF.L.U32 R0, R136, 0x1, RZ ;  /* 0x0000000188007819 */ /* 0x000fc800000006ff */
[----:B------:R-:W-:-:S13]  /*5f40*/  ISETP.NE.AND P0, PT, R0, RZ, PT ;  /* 0x000000ff0000720c */ /* 0x000fda0003f05270 */
[----:B------:R-:W-:Y:S01]  /*5f50*/  @P0 FFMA R4, R136, 1.84467440737095516160e+19, RZ ;  /* 0x5f80000088040823 */ /* 0x000fe200000000ff */
[----:B------:R-:W-:Y:S08]  /*5f60*/  @!P0 MUFU.RCP R3, R136 ;  /* 0x0000008800038308 */ /* 0x000ff00000001000 */
[----:B------:R-:W0:Y:S02]  /*5f70*/  @P0 MUFU.RCP R5, R4 ;  /* 0x0000000400050308 */ /* 0x000e240000001000 */
[----:B0-----:R-:W-:-:S04]  /*5f80*/  @P0 FFMA R0, R4, R5, -1 ;  /* 0xbf80000004000423 */ /* 0x001fc80000000005 */
[----:B------:R-:W-:-:S04]  /*5f90*/  @P0 FADD.FTZ R0, -R0, -RZ ;  /* 0x800000ff00000221 */ /* 0x000fc80000010100 */
[----:B------:R-:W-:-:S04]  /*5fa0*/  @P0 FFMA R0, R5, R0, R5 ;  /* 0x0000000005000223 */ /* 0x000fc80000000005 */
[----:B------:R-:W-:Y:S01]  /*5fb0*/  @P0 FFMA R3, R0, 1.84467440737095516160e+19, RZ ;  /* 0x5f80000000030823 */ /* 0x000fe200000000ff */
[----:B------:R-:W-:Y:S06]  /*5fc0*/  BRA `(.L_x_11) ;  /* 0x0000000000887947 */ /* 0x000fec0003800000 */
.L_x_10:
[----:B------:R-:W-:-:S04]  /*5fd0*/  IADD3 R9, PT, PT, R8, -0xfd, RZ ;  /* 0xffffff0308097810 */ /* 0x000fc80007ffe0ff */
[----:B------:R-:W-:-:S13]  /*5fe0*/  ISETP.GT.U32.AND P0, PT, R9, 0x1, PT ;  /* 0x000000010900780c */ /* 0x000fda0003f04070 */
[----:B------:R-:W-:Y:S05]  /*5ff0*/  @P0 BRA `(.L_x_12) ;  /* 0x0000000000780947 */ /* 0x000fea0003800000 */
[----:B------:R-:W-:Y:S01]  /*6000*/  LOP3.LUT R0, R136, 0x7fffff, RZ, 0xc0, !PT ;  /* 0x007fffff88007812 */ /* 0x000fe200078ec0ff */
[----:B------:R-:W-:-:S03]  /*6010*/  HFMA2 R6, -RZ, RZ, 0, 1.78813934326171875e-07 ;  /* 0x00000003ff067431 */ /* 0x000fc600000001ff */
[----:B------:R-:W-:-:S04]  /*6020*/  LOP3.LUT R0, R0, 0x3f800000, RZ, 0xfc, !PT ;  /* 0x3f80000000007812 */ /* 0x000fc800078efcff */
[----:B------:R-:W0:Y:S01]  /*6030*/  MUFU.RCP R3, R0 ;  /* 0x0000000000037308 */ /* 0x000e220000001000 */
[----:B------:R-:W-:Y:S01]  /*6040*/  SHF.L.U32 R6, R6, R9, RZ ;  /* 0x0000000906067219 */ /* 0x000fe200000006ff */
[----:B0-----:R-:W-:-:S04]  /*6050*/  FFMA R4, R0, R3, -1 ;  /* 0xbf80000000047423 */ /* 0x001fc80000000003 */
[----:B------:R-:W-:-:S04]  /*6060*/  FADD.FTZ R4, -R4, -RZ ;  /* 0x800000ff04047221 */ /* 0x000fc80000010100 */
[CCC-:B------:R-:W-:Y:S01]  /*6070*/  FFMA.RM R5, R3.reuse, R4.reuse, R3.reuse ;  /* 0x0000000403057223 */ /* 0x1c0fe20000004003 */
[----:B------:R-:W-:-:S04]  /*6080*/  FFMA.RP R4, R3, R4, R3 ;  /* 0x0000000403047223 */ /* 0x000fc80000008003 */
[C---:B------:R-:W-:Y:S02]  /*6090*/  LOP3.LUT R3, R5.reuse, 0x7fffff, RZ, 0xc0, !PT ;  /* 0x007fffff05037812 */ /* 0x040fe400078ec0ff */
[----:B------:R-:W-:Y:S02]  /*60a0*/  FSETP.NEU.FTZ.AND P0, PT, R5, R4, PT ;  /* 0x000000040500720b */ /* 0x000fe40003f1d000 */
[----:B------:R-:W-:Y:S02]  /*60b0*/  LOP3.LUT R3, R3, 0x800000, RZ, 0xfc, !PT ;  /* 0x0080000003037812 */ /* 0x000fe400078efcff */
[----:B------:R-:W-:Y:S02]  /*60c0*/  SEL R4, RZ, 0xffffffff, !P0 ;  /* 0xffffffffff047807 */ /* 0x000fe40004000000 */
[----:B------:R-:W-:Y:S02]  /*60d0*/  LOP3.LUT R6, R6, R3, RZ, 0xc0, !PT ;  /* 0x0000000306067212 */ /* 0x000fe400078ec0ff */
[----:B------:R-:W-:-:S02]  /*60e0*/  IADD3 R4, PT, PT, -R4, RZ, RZ ;  /* 0x000000ff04047210 */ /* 0x000fc40007ffe1ff */
[-C--:B------:R-:W-:Y:S02]  /*60f0*/  SHF.R.U32.HI R6, RZ, R9.reuse, R6 ;  /* 0x00000009ff067219 */ /* 0x080fe40000011606 */
[----:B------:R-:W-:Y:S02]  /*6100*/  LOP3.LUT P1, RZ, R4, R9, R3, 0xf8, !PT ;  /* 0x0000000904ff7212 */ /* 0x000fe4000782f803 */
[C---:B------:R-:W-:Y:S02]  /*6110*/  LOP3.LUT P0, RZ, R6.reuse, 0x1, RZ, 0xc0, !PT ;  /* 0x0000000106ff7812 */ /* 0x040fe4000780c0ff */
[----:B------:R-:W-:-:S04]  /*6120*/  LOP3.LUT P2, RZ, R6, 0x2, RZ, 0xc0, !PT ;  /* 0x0000000206ff7812 */ /* 0x000fc8000784c0ff */
[----:B------:R-:W-:Y:S02]  /*6130*/  PLOP3.LUT P0, PT, P0, P1, P2, 0xe0, 0x0 ;  /* 0x000000000000781c */ /* 0x000fe40000703c20 */
[----:B------:R-:W-:Y:S02]  /*6140*/  LOP3.LUT P1, RZ, R136, 0x7fffff, RZ, 0xc0, !PT ;  /* 0x007fffff88ff7812 */ /* 0x000fe4000782c0ff */
[----:B------:R-:W-:-:S04]  /*6150*/  SEL R0, RZ, 0x1, !P0 ;  /* 0x00000001ff007807 */ /* 0x000fc80004000000 */
[----:B------:R-:W-:-:S04]  /*6160*/  IADD3 R0, PT, PT, -R0, RZ, RZ ;  /* 0x000000ff00007210 */ /* 0x000fc80007ffe1ff */
[----:B------:R-:W-:Y:S02]  /*6170*/  ISETP.GE.AND P0, PT, R0, RZ, PT ;  /* 0x000000ff0000720c */ /* 0x000fe40003f06270 */
[----:B------:R-:W-:-:S04]  /*6180*/  IADD3 R0, PT, PT, R8, -0xfc, RZ ;  /* 0xffffff0408007810 */ /* 0x000fc80007ffe0ff */
[----:B------:R-:W-:-:S07]  /*6190*/  SHF.R.U32.HI R3, RZ, R0, R3 ;  /* 0x00000000ff037219 */ /* 0x000fce0000011603 */
[----:B------:R-:W-:-:S04]  /*61a0*/  @!P0 IADD3 R3, PT, PT, R3, 0x1, RZ ;  /* 0x0000000103038810 */ /* 0x000fc80007ffe0ff */
[----:B------:R-:W-:-:S04]  /*61b0*/  @!P1 SHF.L.U32 R3, R3, 0x1, RZ ;  /* 0x0000000103039819 */ /* 0x000fc800000006ff */
[----:B------:R-:W-:Y:S01]  /*61c0*/  LOP3.LUT R3, R3, 0x80000000, R136, 0xf8, !PT ;  /* 0x8000000003037812 */ /* 0x000fe200078ef888 */
[----:B------:R-:W-:Y:S06]  /*61d0*/  BRA `(.L_x_11) ;  /* 0x0000000000047947 */ /* 0x000fec0003800000 */
.L_x_12:
[----:B------:R0:W1:Y:S02]  /*61e0*/  MUFU.RCP R3, R136 ;  /* 0x0000008800037308 */ /* 0x0000640000001000 */
.L_x_11:
[----:B------:R-:W-:Y:S05]  /*61f0*/  BSYNC.RECONVERGENT B1 ;  /* 0x0000000000017941 */ /* 0x000fea0003800200 */
.L_x_9:
[----:B------:R-:W-:Y:S01]  /*6200*/  HFMA2 R5, -RZ, RZ, 0, 0 ;  /* 0x00000000ff057431 */ /* 0x000fe200000001ff */
[----:B------:R-:W-:-:S04]  /*6210*/  MOV R4, R7 ;  /* 0x0000000700047202 */ /* 0x000fc80000000f00 */
[----:B01----:R-:W-:Y:S05]  /*6220*/  RET.REL.NODEC R4 `(_Z18FlashAttnRefKernelILi128EEvPfPKfS2_S2_if) ;  /* 0xffffff9c04747950 */ /* 0x003fea0003c3ffff */
.L_x_13:
[----:B------:R-:W-:-:S00]  /*6230*/  BRA `(.L_x_13) ;  /* 0xfffffffc00fc7947 */ /* 0x000fc0000383ffff */
[----:B------:R-:W-:-:S00]  /*6240*/  NOP ;  /* 0x0000000000007918 */ /* 0x000fc00000000000 */
        /* <DEDUP_REMOVED lines=11> */
.L_x_42:


//--------------------- .text._Z18FlashAttnRefKernelILi64EEvPfPKfS2_S2_if --------------------------
	.section	.text._Z18FlashAttnRefKernelILi64EEvPfPKfS2_S2_if,"ax",@progbits
	.align	128
        .global         _Z18FlashAttnRefKernelILi64EEvPfPKfS2_S2_if
        .type           _Z18FlashAttnRefKernelILi64EEvPfPKfS2_S2_if,@function
        .size           _Z18FlashAttnRefKernelILi64EEvPfPKfS2_S2_if,(.L_x_43 - _Z18FlashAttnRefKernelILi64EEvPfPKfS2_S2_if)
        .other          _Z18FlashAttnRefKernelILi64EEvPfPKfS2_S2_if,@"STO_CUDA_ENTRY STV_DEFAULT"
_Z18FlashAttnRefKernelILi64EEvPfPKfS2_S2_if:
.text._Z18FlashAttnRefKernelILi64EEvPfPKfS2_S2_if:
[----:B------:R-:W0:Y:S01]  /*0000*/  LDC R1, c[0x0][0x37c] ;  /* 0x0000df00ff017b82 */ /* 0x000e220000000800 */
[----:B------:R-:W1:Y:S01]  /*0010*/  S2R R2, SR_CTAID.Y ;  /* 0x0000000000027919 */ /* 0x000e620000002600 */
[----:B------:R-:W2:Y:S06]  /*0020*/  LDCU UR4, c[0x0][0x378] ;  /* 0x00006f00ff0477ac */ /* 0x000eac0008000800 */
[----:B------:R-:W3:Y:S01]  /*0030*/  S2UR UR6, SR_CTAID.X ;  /* 0x00000000000679c3 */ /* 0x000ee20000002500 */
[----:B0-----:R-:W-:Y:S01]  /*0040*/  IADD3 R1, PT, PT, R1, -0x100, RZ ;  /* 0xffffff0001017810 */ /* 0x001fe20007ffe0ff */
[----:B------:R-:W3:Y:S01]  /*0050*/  S2R R5, SR_TID.X ;  /* 0x0000000000057919 */ /* 0x000ee20000002100 */
[----:B------:R-:W1:Y:S01]  /*0060*/  LDCU UR5, c[0x0][0x374] ;  /* 0x00006e80ff0577ac */ /* 0x000e620008000800 */
[----:B------:R-:W2:Y:S01]  /*0070*/  S2R R3, SR_CTAID.Z ;  /* 0x0000000000037919 */ /* 0x000ea20000002700 */
[----:B------:R-:W0:Y:S03]  /*0080*/  LDCU UR7, c[0x0][0x3a0] ;  /* 0x00007400ff0777ac */ /* 0x000e260008000800 */
[----:B------:R-:W3:Y:S01]  /*0090*/  LDC R0, c[0x0][0x360] ;  /* 0x0000d800ff007b82 */ /* 0x000ee20000000800 */
[----:B-1----:R-:W-:Y:S01]  /*00a0*/  ISETP.GE.U32.AND P0, PT, R2, UR5, PT ;  /* 0x0000000502007c0c */ /* 0x002fe2000bf06070 */
[----:B---3--:R-:W-:-:S03]  /*00b0*/  IMAD R0, R0, UR6, R5 ;  /* 0x0000000600007c24 */ /* 0x008fc6000f8e0205 */
[----:B--2---:R-:W-:-:S04]  /*00c0*/  ISETP.GE.U32.OR P0, PT, R3, UR4, P0 ;  /* 0x0000000403007c0c */ /* 0x004fc80008706470 */
[----:B0-----:R-:W-:-:S13]  /*00d0*/  ISETP.GE.OR P0, PT, R0, UR7, P0 ;  /* 0x0000000700007c0c */ /* 0x001fda0008706670 */
[----:B------:R-:W-:Y:S05]  /*00e0*/  @P0 EXIT ;  /* 0x000000000000094d */ /* 0x000fea0003800000 */
[----:B------:R-:W-:Y:S01]  /*00f0*/  UISETP.GE.AND UP0, UPT, UR7, 0x1, UPT ;  /* 0x000000010700788c */ /* 0x000fe2000bf06270 */
[----:B------:R-:W-:Y:S02]  /*0100*/  IMAD R3, R3, UR5, R2 ;  /* 0x0000000503037c24 */ /* 0x000fe4000f8e0202 */
[----:B------:R-:W-:Y:S01]  /*0110*/  HFMA2 R77, -RZ, RZ, 0, 0 ;  /* 0x00000000ff4d7431 */ /* 0x000fe200000001ff */
[----:B------:R-:W-:Y:S02]  /*0120*/  CS2R R72, SRZ ;  /* 0x0000000000487805 */ /* 0x000fe4000001ff00 */
[----:B------:R-:W-:Y:S01]  /*0130*/  CS2R R70, SRZ ;  /* 0x0000000000467805 */ /* 0x000fe2000001ff00 */
[----:B------:R-:W-:Y:S01]  /*0140*/  IMAD R3, R3, UR7, R0 ;  /* 0x0000000703037c24 */ /* 0x000fe2000f8e0200 */
        /* <DEDUP_REMOVED lines=30> */
[----:B------:R-:W-:Y:S01]  /*0330*/  SHF.L.U32 R9, R3, 0x6, RZ ;  /* 0x0000000603097819 */ /* 0x000fe200000006ff */
[----:B------:R-:W0:Y:S01]  /*0340*/  LDCU.64 UR4, c[0x0][0x358] ;  /* 0x00006b00ff0477ac */ /* 0x000e220008000a00 */
[----:B------:R-:W-:Y:S05]  /*0350*/  BRA.U !UP0, `(.L_x_14) ;  /* 0x0000002508307547 */ /* 0x000fea000b800000 */
[----:B------:R-:W-:Y:S02]  /*0360*/  MOV R76, 0xff800000 ;  /* 0xff800000004c7802 */ /* 0x000fe40000000f00 */
[----:B------:R-:W-:Y:S02]  /*0370*/  MOV R74, RZ ;  /* 0x000000ff004a7202 */ /* 0x000fe40000000f00 */
[----:B------:R-:W-:-:S07]  /*0380*/  MOV R73, RZ ;  /* 0x000000ff00497202 */ /* 0x000fce0000000f00 */
.L_x_19:
[----:B------:R-:W1:Y:S01]  /*0390*/  LDC R75, c[0x0][0x3a0] ;  /* 0x0000e800ff4b7b82 */ /* 0x000e620000000800 */
[----:B------:R-:W-:Y:S01]  /*03a0*/  MOV R4, 0xff800000 ;  /* 0xff80000000047802 */ /* 0x000fe20000000f00 */
[----:B------:R-:W-:Y:S01]  /*03b0*/  HFMA2 R2, -RZ, RZ, 0, 0 ;  /* 0x00000000ff027431 */ /* 0x000fe200000001ff */
[----:B------:R-:W-:Y:S02]  /*03c0*/  MOV R5, 0xff800000 ;  /* 0xff80000000057802 */ /* 0x000fe40000000f00 */
[----:B------:R-:W-:Y:S02]  /*03d0*/  MOV R6, 0xff800000 ;  /* 0xff80000000067802 */ /* 0x000fe40000000f00 */
[----:B------:R-:W-:Y:S02]  /*03e0*/  MOV R7, 0xff800000 ;  /* 0xff80000000077802 */ /* 0x000fe40000000f00 */
[C---:B------:R-:W-:Y:S02]  /*03f0*/  SHF.L.U32 R143, R74.reuse, 0x6, RZ ;  /* 0x000000064a8f7819 */ /* 0x040fe400000006ff */
[----:B------:R-:W-:Y:S01]  /*0400*/  MOV R3, 0xff800000 ;  /* 0xff80000000037802 */ /* 0x000fe20000000f00 */
[----:B------:R2:W-:Y:S01]  /*0410*/  STL.128 [R1], R4 ;  /* 0x0000000401007387 */ /* 0x0005e20000100c00 */
[----:B------:R-:W-:-:S03]  /*0420*/  SHF.L.U32 R8, R74, 0x6, RZ ;  /* 0x000000064a087819 */ /* 0x000fc600000006ff */
[----:B------:R2:W-:Y:S04]  /*0430*/  STL.128 [R1+0x10], R4 ;  /* 0x0000100401007387 */ /* 0x0005e80000100c00 */
[----:B------:R2:W-:Y:S04]  /*0440*/  STL.128 [R1+0x20], R4 ;  /* 0x0000200401007387 */ /* 0x0005e80000100c00 */
[----:B------:R2:W-:Y:S01]  /*0450*/  STL.128 [R1+0x30], R4 ;  /* 0x0000300401007387 */ /* 0x0005e20000100c00 */
[C---:B-1----:R-:W-:Y:S02]  /*0460*/  ISETP.GE.AND P0, PT, R143.reuse, R75, PT ;  /* 0x0000004b8f00720c */ /* 0x042fe40003f06270 */
[----:B------:R-:W-:Y:S01]  /*0470*/  VIADDMNMX R0, R143, 0x40, R75, PT ;  /* 0x000000408f007846 */ /* 0x000fe2000380014b */
        /* <DEDUP_REMOVED lines=12> */
[----:B------:R-:W-:Y:S05]  /*0540*/  @P0 BRA `(.L_x_15) ;  /* 0x0000000c00580947 */ /* 0x000fea0003800000 */
[----:B--2---:R-:W1:Y:S01]  /*0550*/  LDC.64 R6, c[0x0][0x388] ;  /* 0x0000e200ff067b82 */ /* 0x004e620000000a00 */
[----:B------:R-:W2:Y:S01]  /*0560*/  S2R R3, SR_CTAID.Z ;  /* 0x0000000000037919 */ /* 0x000ea20000002700 */
[----:B------:R-:W3:Y:S01]  /*0570*/  LDCU UR6, c[0x0][0x3a4] ;  /* 0x00007480ff0677ac */ /* 0x000ee20008000800 */
[----:B-1----:R-:W-:-:S05]  /*0580*/  IMAD.WIDE R6, R9, 0x4, R6 ;  /* 0x0000000409067825 */ /* 0x002fca00078e0206 */
[----:B0-----:R0:W5:Y:S04]  /*0590*/  LDG.E.CONSTANT R4, desc[UR4][R6.64] ;  /* 0x0000000406047981 */ /* 0x001168000c1e9900 */
        /* <DEDUP_REMOVED lines=63> */
[----:B------:R-:W2:Y:S01]  /*0990*/  LDC R142, c[0x0][0x374] ;  /* 0x0000dd00ff8e7b82 */ /* 0x000ea20000000800 */
[----:B------:R-:W2:Y:S02]  /*09a0*/  S2R R5, SR_CTAID.Y ;  /* 0x0000000000057919 */ /* 0x000ea40000002600 */
[----:B--2---:R-:W-:Y:S01]  /*09b0*/  IMAD R142, R3, R142, R5 ;  /* 0x0000008e038e7224 */ /* 0x004fe200078e0205 */
[----:B------:R-:W-:-:S03]  /*09c0*/  MOV R5, R1 ;  /* 0x0000000100057202 */ /* 0x000fc60000000f00 */
[----:B------:R-:W-:-:S05]  /*09d0*/  IMAD R3, R142, R75, RZ ;  /* 0x0000004b8e037224 */ /* 0x000fca00078e02ff */
[----:B------:R-:W-:Y:S02]  /*09e0*/  LEA R141, R74, R3, 0x6 ;  /* 0x000000034a8d7211 */ /* 0x000fe400078e30ff */
[----:B------:R-:W-:Y:S02]  /*09f0*/  MOV R3, 0xff800000 ;  /* 0xff80000000037802 */ /* 0x000fe40000000f00 */
[----:B0--3--:R-:W-:-:S07]  /*0a00*/  SHF.L.U32 R141, R141, 0x6, RZ ;  /* 0x000000068d8d7819 */ /* 0x009fce00000006ff */
.L_x_16:
[----:B------:R-:W0:Y:S02]  /*0a10*/  LDC.64 R6, c[0x0][0x390] ;  /* 0x0000e400ff067b82 */ /* 0x000e240000000a00 */
        /* <DEDUP_REMOVED lines=18> */
[----:B---3--:R-:W-:-:S04]  /*0b40*/  FFMA R150, R78, R150, R151 ;  /* 0x000000964e967223 */ /* 0x008fc80000000097 */
[----:B----4-:R-:W-:Y:S02]  /*0b50*/  FFMA R151, R79, R152, R150 ;  /* 0x000000984f977223 */ /* 0x010fe40000000096 */
[----:B------:R-:W2:Y:S02]  /*0b60*/  LDG.E.CONSTANT R152, desc[UR4][R6.64+0x50] ;  /* 0x0000500406987981 */ /* 0x000ea4000c1e9900 */
[----:B------:R-:W-:-:S04]  /*0b70*/  FFMA R150, R80, R153, R151 ;  /* 0x0000009950967223 */ /* 0x000fc80000000097 */
[----:B------:R-:W-:Y:S02]  /*0b80*/  FFMA R151, R81, R154, R150 ;  /* 0x0000009a51977223 */ /* 0x000fe40000000096 */
[----:B------:R-:W3:Y:S02]  /*0b90*/  LDG.E.CONSTANT R154, desc[UR4][R6.64+0x60] ;  /* 0x00006004069a7981 */ /* 0x000ee4000c1e9900 */
[----:B------:R-:W-:Y:S02]  /*0ba0*/  FFMA R150, R82, R155, R151 ;  /* 0x0000009b52967223 */ /* 0x000fe40000000097 */
[----:B------:R-:W4:Y:S02]  /*0bb0*/  LDG.E.CONSTANT R155, desc[UR4][R6.64+0x64] ;  /* 0x00006404069b7981 */ /* 0x000f24000c1e9900 */
[----:B------:R-:W-:Y:S02]  /*0bc0*/  FFMA R151, R83, R156, R150 ;  /* 0x0000009c53977223 */ /* 0x000fe40000000096 */
[----:B------:R-:W3:Y:S02]  /*0bd0*/  LDG.E.CONSTANT R156, desc[UR4][R6.64+0x58] ;  /* 0x00005804069c7981 */ /* 0x000ee4000c1e9900 */
[----:B------:R-:W-:-:S02]  /*0be0*/  FFMA R150, R84, R157, R151 ;  /* 0x0000009d54967223 */ /* 0x000fc40000000097 */
[----:B------:R-:W2:Y:S02]  /*0bf0*/  LDG.E.CONSTANT R151, desc[UR4][R6.64+0x3c] ;  /* 0x00003c0406977981 */ /* 0x000ea4000c1e9900 */
[----:B------:R-:W-:Y:S02]  /*0c00*/  FFMA R153, R85, R148, R150 ;  /* 0x0000009455997223 */ /* 0x000fe40000000096 */
[----:B------:R-:W4:Y:S02]  /*0c10*/  LDG.E.CONSTANT R148, desc[UR4][R6.64+0x40] ;  /* 0x0000400406947981 */ /* 0x000f24000c1e9900 */
[----:B------:R-:W-:Y:S02]  /*0c20*/  FFMA R150, R86, R149, R153 ;  /* 0x0000009556967223 */ /* 0x000fe40000000099 */
[----:B------:R-:W3:Y:S02]  /*0c30*/  LDG.E.CONSTANT R149, desc[UR4][R6.64+0x44] ;  /* 0x0000440406957981 */ /* 0x000ee4000c1e9900 */
[----:B------:R-:W-:-:S02]  /*0c40*/  FFMA R153, R87, R146, R150 ;  /* 0x0000009257997223 */ /* 0x000fc40000000096 */
[----:B------:R-:W3:Y:S02]  /*0c50*/  LDG.E.CONSTANT R146, desc[UR4][R6.64+0x48] ;  /* 0x0000480406927981 */ /* 0x000ee4000c1e9900 */
[----:B------:R-:W-:Y:S02]  /*0c60*/  FFMA R150, R88, R147, R153 ;  /* 0x0000009358967223 */ /* 0x000fe40000000099 */
[----:B------:R-:W3:Y:S04]  /*0c70*/  LDG.E.CONSTANT R147, desc[UR4][R6.64+0x4c] ;  /* 0x00004c0406937981 */ /* 0x000ee8000c1e9900 */
[----:B------:R-:W3:Y:S01]  /*0c80*/  LDG.E.CONSTANT R157, desc[UR4][R6.64+0x5c] ;  /* 0x00005c04069d7981 */ /* 0x000ee2000c1e9900 */
[----:B------:R-:W-:-:S03]  /*0c90*/  FFMA R153, R89, R144, R150 ;  /* 0x0000009059997223 */ /* 0x000fc60000000096 */
[----:B------:R-:W3:Y:S01]  /*0ca0*/  LDG.E.CONSTANT R150, desc[UR4][R6.64+0x68] ;  /* 0x0000680406967981 */ /* 0x000ee2000c1e9900 */
[----:B------:R-:W-:-:S03]  /*0cb0*/  FFMA R144, R90, R145, R153 ;  /* 0x000000915a907223 */ /* 0x000fc60000000099 */
[----:B------:R-:W3:Y:S01]  /*0cc0*/  LDG.E.CONSTANT R153, desc[UR4][R6.64+0x6c] ;  /* 0x00006c0406997981 */ /* 0x000ee2000c1e9900 */
[----:B------:R-:W-:-:S03]  /*0cd0*/  FFMA R161, R91, R142, R144 ;  /* 0x0000008e5ba17223 */ /* 0x000fc60000000090 */
[----:B------:R-:W3:Y:S04]  /*0ce0*/  LDG.E.CONSTANT R144, desc[UR4][R6.64+0x70] ;  /* 0x0000700406907981 */ /* 0x000ee8000c1e9900 */
[----:B------:R-:W3:Y:S04]  /*0cf0*/  LDG.E.CONSTANT R145, desc[UR4][R6.64+0x74] ;  /* 0x0000740406917981 */ /* 0x000ee8000c1e9900 */
[----:B------:R-:W3:Y:S01]  /*0d00*/  LDG.E.CONSTANT R142, desc[UR4][R6.64+0x78] ;  /* 0x00007804068e7981 */ /* 0x000ee2000c1e9900 */
[----:B--2---:R-:W-:-:S04]  /*0d10*/  FFMA R158, R92, R151, R161 ;  /* 0x000000975c9e7223 */ /* 0x004fc800000000a1 */
[----:B----4-:R-:W-:-:S04]  /*0d20*/  FFMA R151, R93, R148, R158 ;  /* 0x000000945d977223 */ /* 0x010fc8000000009e */
[----:B---3--:R-:W-:-:S04]  /*0d30*/  FFMA R148, R94, R149, R151 ;  /* 0x000000955e947223 */ /* 0x008fc80000000097 */
[----:B------:R-:W-:-:S04]  /*0d40*/  FFMA R149, R95, R146, R148 ;  /* 0x000000925f957223 */ /* 0x000fc80000000094 */
[----:B------:R-:W-:-:S04]  /*0d50*/  FFMA R146, R96, R147, R149 ;  /* 0x0000009360927223 */ /* 0x000fc80000000095 */
[----:B------:R-:W-:Y:S02]  /*0d60*/  FFMA R147, R97, R152, R146 ;  /* 0x0000009861937223 */ /* 0x000fe40000000092 */
[----:B------:R-:W2:Y:S02]  /*0d70*/  LDG.E.CONSTANT R152, desc[UR4][R6.64+0x90] ;  /* 0x0000900406987981 */ /* 0x000ea4000c1e9900 */
[----:B------:R-:W-:Y:S02]  /*0d80*/  FFMA R146, R98, R159, R147 ;  /* 0x0000009f62927223 */ /* 0x000fe40000000093 */
        /* <DEDUP_REMOVED lines=9> */
[----:B------:R-:W-:-:S02]  /*0e20*/  FFMA R151, R103, R150, R148 ;  /* 0x0000009667977223 */ /* 0x000fc40000000094 */
[----:B------:R-:W4:Y:S02]  /*0e30*/  LDG.E.CONSTANT R148, desc[UR4][R6.64+0x88] ;  /* 0x0000880406947981 */ /* 0x000f24000c1e9900 */
[----:B------:R-:W-:Y:S02]  /*0e40*/  FFMA R150, R104, R153, R151 ;  /* 0x0000009968967223 */ /* 0x000fe40000000097 */
[----:B------:R-:W4:Y:S02]  /*0e50*/  LDG.E.CONSTANT R153, desc[UR4][R6.64+0x8c] ;  /* 0x00008c0406997981 */ /* 0x000f24000c1e9900 */
[----:B------:R-:W-:Y:S02]  /*0e60*/  FFMA R151, R105, R144, R150 ;  /* 0x0000009069977223 */ /* 0x000fe40000000096 */
[----:B------:R-:W4:Y:S02]  /*0e70*/  LDG.E.CONSTANT R154, desc[UR4][R6.64+0xa0] ;  /* 0x0000a004069a7981 */ /* 0x000f24000c1e9900 */
[----:B------:R-:W-:-:S02]  /*0e80*/  FFMA R144, R106, R145, R151 ;  /* 0x000000916a907223 */ /* 0x000fc40000000097 */
[----:B------:R-:W4:Y:S04]  /*0e90*/  LDG.E.CONSTANT R145, desc[UR4][R6.64+0x9c] ;  /* 0x00009c0406917981 */ /* 0x000f28000c1e9900 */
[----:B------:R-:W4:Y:S04]  /*0ea0*/  LDG.E.CONSTANT R157, desc[UR4][R6.64+0xa4] ;  /* 0x0000a404069d7981 */ /* 0x000f28000c1e9900 */
[----:B------:R-:W4:Y:S01]  /*0eb0*/  LDG.E.CONSTANT R150, desc[UR4][R6.64+0xa8] ;  /* 0x0000a80406967981 */ /* 0x000f22000c1e9900 */
[----:B------:R-:W-:-:S03]  /*0ec0*/  FFMA R161, R107, R142, R144 ;  /* 0x0000008e6ba17223 */ /* 0x000fc60000000090 */
[----:B------:R-:W4:Y:S04]  /*0ed0*/  LDG.E.CONSTANT R155, desc[UR4][R6.64+0xac] ;  /* 0x0000ac04069b7981 */ /* 0x000f28000c1e9900 */
[----:B------:R-:W4:Y:S04]  /*0ee0*/  LDG.E.CONSTANT R144, desc[UR4][R6.64+0xb0] ;  /* 0x0000b00406907981 */ /* 0x000f28000c1e9900 */
[----:B------:R-:W4:Y:S04]  /*0ef0*/  LDG.E.CONSTANT R151, desc[UR4][R6.64+0xb4] ;  /* 0x0000b40406977981 */ /* 0x000f28000c1e9900 */
[----:B------:R-:W4:Y:S01]  /*0f00*/  LDG.E.CONSTANT R142, desc[UR4][R6.64+0xb8] ;  /* 0x0000b804068e7981 */ /* 0x000f22000c1e9900 */
[----:B--2---:R-:W-:-:S03]  /*0f10*/  FFMA R158, R108, R147, R161 ;  /* 0x000000936c9e7223 */ /* 0x004fc600000000a1 */
[----:B------:R-:W2:Y:S01]  /*0f20*/  LDG.E.CONSTANT R161, desc[UR4][R6.64+0xfc] ;  /* 0x0000fc0406a17981 */ /* 0x000ea2000c1e9900 */
[----:B---3--:R-:W-:-:S04]  /*0f30*/  FFMA R147, R109, R146, R158 ;  /* 0x000000926d937223 */ /* 0x008fc8000000009e */
[----:B----4-:R-:W-:-:S04]  /*0f40*/  FFMA R146, R110, R149, R147 ;  /* 0x000000956e927223 */ /* 0x010fc80000000093 */
[----:B------:R-:W-:-:S04]  /*0f50*/  FFMA R147, R111, R148, R146 ;  /* 0x000000946f937223 */ /* 0x000fc80000000092 */
[----:B------:R-:W-:-:S04]  /*0f60*/  FFMA R146, R112, R153, R147 ;  /* 0x0000009970927223 */ /* 0x000fc80000000093 */
[----:B------:R-:W-:Y:S02]  /*0f70*/  FFMA R147, R113, R152, R146 ;  /* 0x0000009871937223 */ /* 0x000fe40000000092 */
[----:B------:R-:W3:Y:S02]  /*0f80*/  LDG.E.CONSTANT R152, desc[UR4][R6.64+0xe8] ;  /* 0x0000e80406987981 */ /* 0x000ee4000c1e9900 */
[----:B------:R-:W-:Y:S02]  /*0f90*/  FFMA R146, R114, R159, R147 ;  /* 0x0000009f72927223 */ /* 0x000fe40000000093 */
[----:B------:R-:W4:Y:S02]  /*0fa0*/  LDG.E.CONSTANT R159, desc[UR4][R6.64+0xd4] ;  /* 0x0000d404069f7981 */ /* 0x000f24000c1e9900 */
[----:B------:R-:W-:Y:S02]  /*0fb0*/  FFMA R147, R115, R156, R146 ;  /* 0x0000009c73937223 */ /* 0x000fe40000000092 */
[----:B------:R-:W2:Y:S02]  /*0fc0*/  LDG.E.CONSTANT R156, desc[UR4][R6.64+0xd8] ;  /* 0x0000d804069c7981 */ /* 0x000ea4000c1e9900 */
[----:B------:R-:W-:-:S02]  /*0fd0*/  FFMA R146, R116, R145, R147 ;  /* 0x0000009174927223 */ /* 0x000fc40000000093 */
[----:B------:R-:W3:Y:S02]  /*0fe0*/  LDG.E.CONSTANT R145, desc[UR4][R6.64+0xbc] ;  /* 0x0000bc0406917981 */ /* 0x000ee4000c1e9900 */
[----:B------:R-:W-:Y:S02]  /*0ff0*/  FFMA R147, R117, R154, R146 ;  /* 0x0000009a75937223 */ /* 0x000fe40000000092 */
[----:B------:R-:W4:Y:S02]  /*1000*/  LDG.E.CONSTANT R146, desc[UR4][R6.64+0xc0] ;  /* 0x0000c00406927981 */ /* 0x000f24000c1e9900 */
[----:B------:R-:W-:Y:S02]  /*1010*/  FFMA R148, R118, R157, R147 ;  /* 0x0000009d76947223 */ /* 0x000fe40000000093 */
[----:B------:R-:W2:Y:S02]  /*1020*/  LDG.E.CONSTANT R147, desc[UR4][R6.64+0xc4] ;  /* 0x0000c40406937981 */ /* 0x000ea4000c1e9900 */
[----:B------:R-:W-:-:S02]  /*1030*/  FFMA R149, R119, R150, R148 ;  /* 0x0000009677957223 */ /* 0x000fc40000000094 */
[----:B------:R-:W2:Y:S02]  /*1040*/  LDG.E.CONSTANT R148, desc[UR4][R6.64+0xc8] ;  /* 0x0000c80406947981 */ /* 0x000ea4000c1e9900 */
[----:B------:R-:W-:Y:S02]  /*1050*/  FFMA R150, R120, R155, R149 ;  /* 0x0000009b78967223 */ /* 0x000fe40000000095 */
[----:B------:R-:W2:Y:S02]  /*1060*/  LDG.E.CONSTANT R149, desc[UR4][R6.64+0xcc] ;  /* 0x0000cc0406957981 */ /* 0x000ea4000c1e9900 */
[----:B------:R-:W-:Y:S02]  /*1070*/  FFMA R153, R121, R144, R150 ;  /* 0x0000009079997223 */ /* 0x000fe40000000096 */
[----:B------:R-:W2:Y:S04]  /*1080*/  LDG.E.CONSTANT R144, desc[UR4][R6.64+0xd0] ;  /* 0x0000d00406907981 */ /* 0x000ea8000c1e9900 */
[----:B------:R-:W2:Y:S04]  /*1090*/  LDG.E.CONSTANT R157, desc[UR4][R6.64+0xdc] ;  /* 0x0000dc04069d7981 */ /* 0x000ea8000c1e9900 */
[----:B------:R-:W2:Y:S04]  /*10a0*/  LDG.E.CONSTANT R154, desc[UR4][R6.64+0xe0] ;  /* 0x0000e004069a7981 */ /* 0x000ea8000c1e9900 */
[----:B------:R-:W2:Y:S01]  /*10b0*/  LDG.E.CONSTANT R155, desc[UR4][R6.64+0xe4] ;  /* 0x0000e404069b7981 */ /* 0x000ea2000c1e9900 */
[----:B------:R-:W-:-:S03]  /*10c0*/  FFMA R150, R122, R151, R153 ;  /* 0x000000977a967223 */ /* 0x000fc60000000099 */
[----:B------:R-:W2:Y:S01]  /*10d0*/  LDG.E.CONSTANT R153, desc[UR4][R6.64+0xec] ;  /* 0x0000ec0406997981 */ /* 0x000ea2000c1e9900 */
[----:B------:R-:W-:-:S03]  /*10e0*/  FFMA R163, R123, R142, R150 ;  /* 0x0000008e7ba37223 */ /* 0x000fc60000000096 */
[----:B------:R-:W2:Y:S04]  /*10f0*/  LDG.E.CONSTANT R150, desc[UR4][R6.64+0xf0] ;  /* 0x0000f00406967981 */ /* 0x000ea8000c1e9900 */
[----:B------:R-:W2:Y:S04]  /*1100*/  LDG.E.CONSTANT R151, desc[UR4][R6.64+0xf4] ;  /* 0x0000f40406977981 */ /* 0x000ea8000c1e9900 */
[----:B------:R0:W2:Y:S01]  /*1110*/  LDG.E.CONSTANT R142, desc[UR4][R6.64+0xf8] ;  /* 0x0000f804068e7981 */ /* 0x0000a2000c1e9900 */
[----:B------:R-:W-:-:S04]  /*1120*/  IADD3 R143, PT, PT, R143, 0x1, RZ ;  /* 0x000000018f8f7810 */ /* 0x000fc80007ffe0ff */
[----:B------:R-:W-:Y:S02]  /*1130*/  ISETP.GE.AND P0, PT, R143, R0, PT ;  /* 0x000000008f00720c */ /* 0x000fe40003f06270 */
[----:B------:R-:W-:Y:S01]  /*1140*/  IADD3 R141, PT, PT, R141, 0x40, RZ ;  /* 0x000000408d8d7810 */ /* 0x000fe20007ffe0ff */
[----:B---3--:R-:W-:-:S04]  /*1150*/  FFMA R158, R124, R145, R163 ;  /* 0x000000917c9e7223 */ /* 0x008fc800000000a3 */
[----:B----4-:R-:W-:-:S04]  /*1160*/  FFMA R145, R125, R146, R158 ;  /* 0x000000927d917223 */ /* 0x010fc8000000009e */
[----:B--2---:R-:W-:-:S04]  /*1170*/  FFMA R146, R126, R147, R145 ;  /* 0x000000937e927223 */ /* 0x004fc80000000091 */
[----:B------:R-:W-:-:S04]  /*1180*/  FFMA R145, R127, R148, R146 ;  /* 0x000000947f917223 */ /* 0x000fc80000000092 */
[----:B------:R-:W-:-:S04]  /*1190*/  FFMA R146, R128, R149, R145 ;  /* 0x0000009580927223 */ /* 0x000fc80000000091 */
[----:B------:R-:W-:-:S04]  /*11a0*/  FFMA R145, R129, R144, R146 ;  /* 0x0000009081917223 */ /* 0x000fc80000000092 */
[----:B------:R-:W-:-:S04]  /*11b0*/  FFMA R144, R130, R159, R145 ;  /* 0x0000009f82907223 */ /* 0x000fc80000000091 */
[----:B------:R-:W-:-:S04]  /*11c0*/  FFMA R145, R131, R156, R144 ;  /* 0x0000009c83917223 */ /* 0x000fc80000000090 */
[----:B------:R-:W-:-:S04]  /*11d0*/  FFMA R144, R132, R157, R145 ;  /* 0x0000009d84907223 */ /* 0x000fc80000000091 */
[----:B------:R-:W-:-:S04]  /*11e0*/  FFMA R145, R133, R154, R144 ;  /* 0x0000009a85917223 */ /* 0x000fc80000000090 */
[----:B0-----:R-:W-:-:S04]  /*11f0*/  FFMA R6, R134, R155, R145 ;  /* 0x0000009b86067223 */ /* 0x001fc80000000091 */
[----:B------:R-:W-:-:S04]  /*1200*/  FFMA R7, R135, R152, R6 ;  /* 0x0000009887077223 */ /* 0x000fc80000000006 */
[----:B------:R-:W-:-:S04]  /*1210*/  FFMA R6, R136, R153, R7 ;  /* 0x0000009988067223 */ /* 0x000fc80000000007 */
[----:B------:R-:W-:-:S04]  /*1220*/  FFMA R7, R137, R150, R6 ;  /* 0x0000009689077223 */ /* 0x000fc80000000006 */
[----:B------:R-:W-:-:S04]  /*1230*/  FFMA R6, R138, R151, R7 ;  /* 0x000000978a067223 */ /* 0x000fc80000000007 */
[----:B------:R-:W-:-:S04]  /*1240*/  FFMA R7, R139, R142, R6 ;  /* 0x0000008e8b077223 */ /* 0x000fc80000000006 */
[----:B------:R-:W-:-:S04]  /*1250*/  FFMA R7, R140, R161, R7 ;  /* 0x000000a18c077223 */ /* 0x000fc80000000007 */
[----:B------:R-:W-:-:S05]  /*1260*/  FMUL R6, R7, UR6 ;  /* 0x0000000607067c20 */ /* 0x000fca0008400000 */
[----:B------:R0:W-:Y:S01]  /*1270*/  STL [R5], R6 ;  /* 0x0000000605007387 */ /* 0x0001e20000100800 */
[----:B------:R-:W-:Y:S02]  /*1280*/  FMNMX R3, R6, R3, !PT ;  /* 0x0000000306037209 */ /* 0x000fe40007800000 */
[----:B0-----:R-:W-:Y:S01]  /*1290*/  IADD3 R5, PT, PT, R5, 0x4, RZ ;  /* 0x0000000405057810 */ /* 0x001fe20007ffe0ff */
[----:B------:R-:W-:Y:S06]  /*12a0*/  @!P0 BRA `(.L_x_16) ;  /* 0xfffffff400d88947 */ /* 0x000fec000383ffff */
.L_x_15:
[----:B------:R-:W-:Y:S02]  /*12b0*/  ISETP.GE.AND P0, PT, R8, R75, PT ;  /* 0x0000004b0800720c */ /* 0x000fe40003f06270 */
        /* <DEDUP_REMOVED lines=21> */
[----:B--2---:R-:W-:Y:S02]  /*1410*/  CS2R R6, SRZ ;  /* 0x0000000000067805 */ /* 0x004fe4000001ff00 */
[----:B------:R-:W-:-:S02]  /*1420*/  MOV R120, RZ ;  /* 0x000000ff00787202 */ /* 0x000fc40000000f00 */
[----:B------:R-:W-:Y:S02]  /*1430*/  MOV R122, RZ ;  /* 0x000000ff007a7202 */ /* 0x000fe40000000f00 */
[----:B------:R-:W-:Y:S02]  /*1440*/  MOV R124, RZ ;  /* 0x000000ff007c7202 */ /* 0x000fe40000000f00 */
[----:B------:R-:W-:Y:S02]  /*1450*/  MOV R126, RZ ;  /* 0x000000ff007e7202 */ /* 0x000fe40000000f00 */
[----:B------:R-:W-:Y:S02]  /*1460*/  MOV R128, RZ ;  /* 0x000000ff00807202 */ /* 0x000fe40000000f00 */
[----:B------:R-:W-:Y:S02]  /*1470*/  MOV R130, RZ ;  /* 0x000000ff00827202 */ /* 0x000fe40000000f00 */
        /* <DEDUP_REMOVED lines=13> */
[----:B------:R-:W-:Y:S01]  /*1550*/  MOV R158, RZ ;  /* 0x000000ff009e7202 */ /* 0x000fe20000000f00 */
[----:B------:R-:W-:Y:S06]  /*1560*/  @P0 BRA `(.L_x_17) ;  /* 0x0000000800580947 */ /* 0x000fec0003800000 */
[----:B------:R-:W-:-:S07]  /*1570*/  MOV R2, RZ ;  /* 0x000000ff00027202 */ /* 0x000fce0000000f00 */
.L_x_18:
[----:B------:R-:W-:Y:S01]  /*1580*/  IMAD R4, R74, -0x40, R8 ;  /* 0xffffffc04a047824 */ /* 0x000fe200078e0208 */
[----:B------:R-:W1:Y:S04]  /*1590*/  S2R R162, SR_CTAID.Z ;  /* 0x0000000000a27919 */ /* 0x000e680000002700 */
[----:B------:R-:W-:Y:S01]  /*15a0*/  LEA R121, R4, R1, 0x2 ;  /* 0x0000000104797211 */ /* 0x000fe200078e10ff */
[----:B------:R-:W1:Y:S01]  /*15b0*/  S2R R125, SR_CTAID.Y ;  /* 0x00000000007d7919 */ /* 0x000e620000002600 */
[----:B------:R-:W1:Y:S03]  /*15c0*/  LDC R123, c[0x0][0x374] ;  /* 0x0000dd00ff7b7b82 */ /* 0x000e660000000800 */
[----:B------:R-:W2:Y:S05]  /*15d0*/  LDL R160, [R121] ;  /* 0x0000000079a07983 */ /* 0x000eaa0000100800 */
[----:B------:R-:W3:Y:S01]  /*15e0*/  LDC.64 R4, c[0x0][0x398] ;  /* 0x0000e600ff047b82 */ /* 0x000ee20000000a00 */
[----:B-1----:R-:W-:-:S04]  /*15f0*/  IMAD R123, R162, R123, R125 ;  /* 0x0000007ba27b7224 */ /* 0x002fc800078e027d */
[----:B------:R-:W-:-:S05]  /*1600*/  IMAD R123, R123, R75, R8 ;  /* 0x0000004b7b7b7224 */ /* 0x000fca00078e0208 */
[----:B------:R-:W-:-:S05]  /*1610*/  SHF.L.U32 R123, R123, 0x6, RZ ;  /* 0x000000067b7b7819 */ /* 0x000fca00000006ff */
[----:B---3--:R-:W-:-:S05]  /*1620*/  IMAD.WIDE R4, R123, 0x4, R4 ;  /* 0x000000047b047825 */ /* 0x008fca00078e0204 */
[----:B0-----:R-:W3:Y:S04]  /*1630*/  LDG.E.CONSTANT R123, desc[UR4][R4.64] ;  /* 0x00000004047b7981 */ /* 0x001ee8000c1e9900 */
[----:B------:R-:W4:Y:S04]  /*1640*/  LDG.E.CONSTANT R125, desc[UR4][R4.64+0x4] ;  /* 0x00000404047d7981 */ /* 0x000f28000c1e9900 */
[----:B------:R-:W5:Y:S04]  /*1650*/  LDG.E.CONSTANT R127, desc[UR4][R4.64+0x8] ;  /* 0x00000804047f7981 */ /* 0x000f68000c1e9900 */
        /* <DEDUP_REMOVED lines=15> */
[----:B------:R-:W5:Y:S01]  /*1750*/  LDG.E.CONSTANT R155, desc[UR4][R4.64+0xfc] ;  /* 0x0000fc04049b7981 */ /* 0x000f62000c1e9900 */
[----:B--2---:R-:W-:-:S04]  /*1760*/  FADD R160, R160, -R3 ;  /* 0x80000003a0a07221 */ /* 0x004fc80000000000 */
[----:B------:R-:W-:-:S05]  /*1770*/  FMUL R160, R160, 1.4426950216293334961 ;  /* 0x3fb8aa3ba0a07820 */ /* 0x000fca0000400000 */
[----:B------:R-:W-:-:S13]  /*1780*/  FSETP.GEU.AND P0, PT, R160, -126, PT ;  /* 0xc2fc0000a000780b */ /* 0x000fda0003f0e000 */
[----:B------:R-:W-:-:S04]  /*1790*/  @!P0 FMUL R160, R160, 0.5 ;  /* 0x3f000000a0a08820 */ /* 0x000fc80000400000 */
[----:B------:R0:W1:Y:S02]  /*17a0*/  MUFU.EX2 R121, R160 ;  /* 0x000000a000797308 */ /* 0x0000640000000800 */
[----:B0-----:R-:W2:Y:S01]  /*17b0*/  LDG.E.CONSTANT R160, desc[UR4][R4.64+0x50] ;  /* 0x0000500404a07981 */ /* 0x001ea2000c1e9900 */
[----:B-1----:R-:W-:-:S04]  /*17c0*/  @!P0 FMUL R121, R121, R121 ;  /* 0x0000007979798220 */ /* 0x002fc80000400000 */
[C---:B---3--:R-:W-:Y:S02]  /*17d0*/  FFMA R156, R121.reuse, R123, R156 ;  /* 0x0000007b799c7223 */ /* 0x048fe4000000009c */
[----:B------:R-:W3:Y:S01]  /*17e0*/  LDG.E.CONSTANT R123, desc[UR4][R4.64+0x18] ;  /* 0x00001804047b7981 */ /* 0x000ee2000c1e9900 */
[----:B----4-:R-:W-:-:S03]  /*17f0*/  FFMA R154, R121, R125, R154 ;  /* 0x0000007d799a7223 */ /* 0x010fc6000000009a */
[----:B------:R-:W4:Y:S01]  /*1800*/  LDG.E.CONSTANT R125, desc[UR4][R4.64+0x1c] ;  /* 0x00001c04047d7981 */ /* 0x000f22000c1e9900 */
[----:B-----5:R-:W-:-:S03]  /*1810*/  FFMA R152, R121, R127, R152 ;  /* 0x0000007f79987223 */ /* 0x020fc60000000098 */
[----:B------:R-:W5:Y:S01]  /*1820*/  LDG.E.CONSTANT R127, desc[UR4][R4.64+0x20] ;  /* 0x00002004047f7981 */ /* 0x000f62000c1e9900 */
[----:B------:R-:W-:-:S03]  /*1830*/  FFMA R150, R121, R129, R150 ;  /* 0x0000008179967223 */ /* 0x000fc60000000096 */
        /* <DEDUP_REMOVED lines=29> */
[----:B--2---:R-:W-:-:S03]  /*1a10*/  FFMA R7, R121, R160, R7 ;  /* 0x000000a079077223 */ /* 0x004fc60000000007 */
[----:B------:R-:W2:Y:S01]  /*1a20*/  LDG.E.CONSTANT R160, desc[UR4][R4.64+0x68] ;  /* 0x0000680404a07981 */ /* 0x000ea2000c1e9900 */
[----:B---3--:R-:W-:-:S03]  /*1a30*/  FFMA R144, R121, R123, R144 ;  /* 0x0000007b79907223 */ /* 0x008fc60000000090 */
        /* <DEDUP_REMOVED lines=49> */
[----:B------:R-:W-:-:S04]  /*1d50*/  IADD3 R8, PT, PT, R8, 0x1, RZ ;  /* 0x0000000108087810 */ /* 0x000fc80007ffe0ff */
[----:B------:R-:W-:Y:S01]  /*1d60*/  ISETP.GE.AND P0, PT, R8, R0, PT ;  /* 0x000000000800720c */ /* 0x000fe20003f06270 */
[C---:B------:R-:W-:Y:S01]  /*1d70*/  FFMA R110, R121.reuse, R135, R110 ;  /* 0x00000087796e7223 */ /* 0x040fe2000000006e */
[C---:B------:R-:W-:Y:S01]  /*1d80*/  FFMA R111, R121.reuse, R137, R111 ;  /* 0x00000089796f7223 */ /* 0x040fe2000000006f */
[C---:B------:R-:W-:Y:S01]  /*1d90*/  FADD R158, R121.reuse, R158 ;  /* 0x0000009e799e7221 */ /* 0x040fe20000000000 */
        /* <DEDUP_REMOVED lines=12> */
[C---:B---3--:R-:W-:Y:S01]  /*1e60*/  FFMA R102, R121.reuse, R123, R102 ;  /* 0x0000007b79667223 */ /* 0x048fe20000000066 */
[C---:B----4-:R-:W-:Y:S01]  /*1e70*/  FFMA R104, R121.reuse, R125, R104 ;  /* 0x0000007d79687223 */ /* 0x050fe20000000068 */
[C---:B-----5:R-:W-:Y:S01]  /*1e80*/  FFMA R106, R121.reuse, R127, R106 ;  /* 0x0000007f796a7223 */ /* 0x060fe2000000006a */
[C---:B------:R-:W-:Y:S01]  /*1e90*/  FFMA R107, R121.reuse, R129, R107 ;  /* 0x00000081796b7223 */ /* 0x040fe2000000006b */
[C---:B------:R-:W-:Y:S01]  /*1ea0*/  FFMA R108, R121.reuse, R131, R108 ;  /* 0x00000083796c7223 */ /* 0x040fe2000000006c */
[----:B------:R-:W-:Y:S01]  /*1eb0*/  FFMA R109, R121, R133, R109 ;  /* 0x00000085796d7223 */ /* 0x000fe2000000006d */
[----:B------:R-:W-:Y:S06]  /*1ec0*/  @!P0 BRA `(.L_x_18) ;  /* 0xfffffff400ac8947 */ /* 0x000fec000383ffff */
.L_x_17:
[----:B------:R-:W-:Y:S02]  /*1ed0*/  FMNMX R0, R3, R76, !PT ;  /* 0x0000004c03007209 */ /* 0x000fe40007800000 */
[----:B------:R-:W-:Y:S02]  /*1ee0*/  IADD3 R75, PT, PT, R75, 0x3f, RZ ;  /* 0x0000003f4b4b7810 */ /* 0x000fe40007ffe0ff */
[----:B------:R-:W-:Y:S01]  /*1ef0*/  IADD3 R74, PT, PT, R74, 0x1, RZ ;  /* 0x000000014a4a7810 */ /* 0x000fe20007ffe0ff */
[C---:B------:R-:W-:Y:S01]  /*1f00*/  FADD R4, -R0.reuse, R3 ;  /* 0x0000000300047221 */ /* 0x040fe20000000100 */
[----:B------:R-:W-:Y:S01]  /*1f10*/  FADD R3, -R0, R76 ;  /* 0x0000004c00037221 */ /* 0x000fe20000000100 */
[----:B------:R-:W-:Y:S02]  /*1f20*/  SHF.R.U32.HI R75, RZ, 0x6, R75 ;  /* 0x00000006ff4b7819 */ /* 0x000fe4000001164b */
[----:B------:R-:W-:Y:S01]  /*1f30*/  FMUL R76, R4, 1.4426950216293334961 ;  /* 0x3fb8aa3b044c7820 */ /* 0x000fe20000400000 */
[----:B------:R-:W-:-:S04]  /*1f40*/  FMUL R121, R3, 1.4426950216293334961 ;  /* 0x3fb8aa3b03797820 */ /* 0x000fc80000400000 */
[----:B------:R-:W-:Y:S02]  /*1f50*/  FSETP.GEU.AND P1, PT, R76, -126, PT ;  /* 0xc2fc00004c00780b */ /* 0x000fe40003f2e000 */
[----:B------:R-:W-:-:S11]  /*1f60*/  FSETP.GEU.AND P0, PT, R121, -126, PT ;  /* 0xc2fc00007900780b */ /* 0x000fd60003f0e000 */
[----:B------:R-:W-:Y:S02]  /*1f70*/  @!P1 FMUL R76, R76, 0.5 ;  /* 0x3f0000004c4c9820 */ /* 0x000fe40000400000 */
[----:B------:R-:W-:Y:S02]  /*1f80*/  @!P0 FMUL R121, R121, 0.5 ;  /* 0x3f00000079798820 */ /* 0x000fe40000400000 */
[----:B------:R-:W1:Y:S08]  /*1f90*/  MUFU.EX2 R3, R76 ;  /* 0x0000004c00037308 */ /* 0x000e700000000800 */
[----:B------:R-:W2:Y:S01]  /*1fa0*/  MUFU.EX2 R4, R121 ;  /* 0x0000007900047308 */ /* 0x000ea20000000800 */
[----:B-1----:R-:W-:Y:S01]  /*1fb0*/  @!P1 FMUL R3, R3, R3 ;  /* 0x0000000303039220 */ /* 0x002fe20000400000 */
[----:B------:R-:W-:-:S03]  /*1fc0*/  ISETP.NE.AND P1, PT, R74, R75, PT ;  /* 0x0000004b4a00720c */ /* 0x000fc60003f25270 */
        /* <DEDUP_REMOVED lines=43> */
[----:B--2---:R-:W-:Y:S01]  /*2280*/  @!P0 FMUL R4, R4, R4 ;  /* 0x0000000404048220 */ /* 0x004fe20000400000 */
        /* <DEDUP_REMOVED lines=87> */
[----:B------:R-:W-:Y:S01]  /*2800*/  MOV R76, R0 ;  /* 0x00000000004c7202 */ /* 0x000fe20000000f00 */
[----:B------:R-:W-:Y:S06]  /*2810*/  @P1 BRA `(.L_x_19) ;  /* 0xffffffd800dc1947 */ /* 0x000fec000383ffff */
.L_x_14:
[C---:B------:R-:W-:Y:S01]  /*2820*/  IADD3 R0, PT, PT, R77.reuse, 0x1800000, RZ ;  /* 0x018000004d007810 */ /* 0x040fe20007ffe0ff */
[----:B------:R-:W-:Y:S01]  /*2830*/  BSSY.RECONVERGENT B0, `(.L_x_20) ;  /* 0x000000d000007945 */ /* 0x000fe20003800200 */
[----:B------:R-:W-:Y:S02]  /*2840*/  FSETP.GT.AND P3, PT, R77, RZ, PT ;  /* 0x000000ff4d00720b */ /* 0x000fe40003f64000 */
[----:B------:R-:W-:-:S04]  /*2850*/  LOP3.LUT R0, R0, 0x7f800000, RZ, 0xc0, !PT ;  /* 0x7f80000000007812 */ /* 0x000fc800078ec0ff */
[----:B------:R-:W-:-:S13]  /*2860*/  ISETP.GT.U32.AND P0, PT, R0, 0x1ffffff, PT ;  /* 0x01ffffff0000780c */ /* 0x000fda0003f04070 */
[----:B------:R-:W-:Y:S05]  /*2870*/  @P0 BRA `(.L_x_21) ;  /* 0x0000000000100947 */ /* 0x000fea0003800000 */
[----:B------:R-:W-:Y:S02]  /*2880*/  MOV R2, R77 ;  /* 0x0000004d00027202 */ /* 0x000fe40000000f00 */
[----:B------:R-:W-:-:S07]  /*2890*/  MOV R7, 0x28b0 ;  /* 0x000028b000077802 */ /* 0x000fce0000000f00 */
[----:B0-----:R-:W-:Y:S05]  /*28a0*/  CALL.REL.NOINC `($__internal_1_$__cuda_sm20_rcp_rn_f32_slowpath) ;  /* 0x0000000800287944 */ /* 0x001fea0003c00000 */
[----:B------:R-:W-:Y:S05]  /*28b0*/  BRA `(.L_x_22) ;  /* 0x0000000000107947 */ /* 0x000fea0003800000 */
.L_x_21:
[----:B------:R-:W1:Y:S02]  /*28c0*/  MUFU.RCP R0, R77 ;  /* 0x0000004d00007308 */ /* 0x000e640000001000 */
[----:B-1----:R-:W-:-:S04]  /*28d0*/  FFMA R2, R0, R77, -1 ;  /* 0xbf80000000027423 */ /* 0x002fc8000000004d */
[----:B------:R-:W-:-:S04]  /*28e0*/  FADD.FTZ R3, -R2, -RZ ;  /* 0x800000ff02037221 */ /* 0x000fc80000010100 */
[----:B------:R-:W-:-:S07]  /*28f0*/  FFMA R0, R0, R3, R0 ;  /* 0x0000000300007223 */ /* 0x000fce0000000000 */
.L_x_22:
[----:B0-----:R-:W-:Y:S05]  /*2900*/  BSYNC.RECONVERGENT B0 ;  /* 0x0000000000007941 */ /* 0x001fea0003800200 */
.L_x_20:
[----:B------:R-:W0:Y:S01]  /*2910*/  LDC.64 R2, c[0x0][0x380] ;  /* 0x0000e000ff027b82 */ /* 0x000e220000000a00 */
[----:B------:R-:W-:-:S05]  /*2920*/  FSEL R0, R0, RZ, P3 ;  /* 0x000000ff00007208 */ /* 0x000fca0001800000 */
        /* <DEDUP_REMOVED lines=18> */
[----:B0-----:R-:W-:-:S04]  /*2a50*/  IMAD.WIDE R2, R9, 0x4, R2 ;  /* 0x0000000409027825 */ /* 0x001fc800078e0202 */
        /* <DEDUP_REMOVED lines=111> */
        .weak           $__internal_1_$__cuda_sm20_rcp_rn_f32_slowpath
        .type           $__internal_1_$__cuda_sm20_rcp_rn_f32_slowpath,@function
        .size           $__internal_1_$__cuda_sm20_rcp_rn_f32_slowpath,(.L_x_43 - $__internal_1_$__cuda_sm20_rcp_rn_f32_slowpath)
$__internal_1_$__cuda_sm20_rcp_rn_f32_slowpath:
        /* <DEDUP_REMOVED lines=15> */
.L_x_24:
        /* <DEDUP_REMOVED lines=33> */
.L_x_26:
[----:B------:R0:W1:Y:S02]  /*3450*/  MUFU.RCP R3, R2 ;  /* 0x0000000200037308 */ /* 0x0000640000001000 */
.L_x_25:
[----:B------:R-:W-:Y:S05]  /*3460*/  BSYNC.RECONVERGENT B1 ;  /* 0x0000000000017941 */ /* 0x000fea0003800200 */
.L_x_23:
[----:B-1----:R-:W-:Y:S01]  /*3470*/  MOV R0, R3 ;  /* 0x0000000300007202 */ /* 0x002fe20000000f00 */
[----:B------:R-:W-:Y:S01]  /*3480*/  HFMA2 R3, -RZ, RZ, 0, 0 ;  /* 0x00000000ff037431 */ /* 0x000fe200000001ff */
[----:B0-----:R-:W-:-:S04]  /*3490*/  MOV R2, R7 ;  /* 0x0000000700027202 */ /* 0x001fc80000000f00 */
[----:B------:R-:W-:Y:S05]  /*34a0*/  RET.REL.NODEC R2 `(_Z18FlashAttnRefKernelILi64EEvPfPKfS2_S2_if) ;  /* 0xffffffc802d47950 */ /* 0x000fea0003c3ffff */
.L_x_27:
        /* <DEDUP_REMOVED lines=13> */
.L_x_43:


//--------------------- .text._Z18FlashAttnRefKernelILi32EEvPfPKfS2_S2_if --------------------------
	.section	.text._Z18FlashAttnRefKernelILi32EEvPfPKfS2_S2_if,"ax",@progbits
	.align	128
        .global         _Z18FlashAttnRefKernelILi32EEvPfPKfS2_S2_if
        .type           _Z18FlashAttnRefKernelILi32EEvPfPKfS2_S2_if,@function
        .size           _Z18FlashAttnRefKernelILi32EEvPfPKfS2_S2_if,(.L_x_44 - _Z18FlashAttnRefKernelILi32EEvPfPKfS2_S2_if)
        .other          _Z18FlashAttnRefKernelILi32EEvPfPKfS2_S2_if,@"STO_CUDA_ENTRY STV_DEFAULT"
_Z18FlashAttnRefKernelILi32EEvPfPKfS2_S2_if:
.text._Z18FlashAttnRefKernelILi32EEvPfPKfS2_S2_if:
        /* <DEDUP_REMOVED lines=36> */
[----:B------:R-:W-:Y:S01]  /*0240*/  SHF.L.U32 R8, R3, 0x5, RZ ;  /* 0x0000000503087819 */ /* 0x000fe200000006ff */
[----:B------:R-:W0:Y:S01]  /*0250*/  LDCU.64 UR12, c[0x0][0x358] ;  /* 0x00006b00ff0c77ac */ /* 0x000e220008000a00 */
[----:B------:R-:W-:Y:S05]  /*0260*/  BRA.U !UP0, `(.L_x_28) ;  /* 0x0000001508e47547 */ /* 0x000fea000b800000 */
[----:B------:R-:W-:Y:S01]  /*0270*/  MOV R3, 0xff800000 ;  /* 0xff80000000037802 */ /* 0x000fe20000000f00 */
[----:B------:R-:W-:Y:S01]  /*0280*/  UMOV UR4, URZ ;  /* 0x000000ff00047c82 */ /* 0x000fe20008000000 */
[----:B------:R-:W-:-:S07]  /*0290*/  MOV R41, RZ ;  /* 0x000000ff00297202 */ /* 0x000fce0000000f00 */
.L_x_33:
[----:B------:R-:W1:Y:S01]  /*02a0*/  LDCU UR8, c[0x0][0x3a0] ;  /* 0x00007400ff0877ac */ /* 0x000e620008000800 */
[----:B------:R-:W-:Y:S01]  /*02b0*/  MOV R4, 0xff800000 ;  /* 0xff80000000047802 */ /* 0x000fe20000000f00 */
[----:B------:R-:W-:Y:S01]  /*02c0*/  HFMA2 R43, -RZ, RZ, 0, 3.814697265625e-06 ;  /* 0x00000040ff2b7431 */ /* 0x000fe200000001ff */
[----:B------:R-:W-:Y:S01]  /*02d0*/  MOV R5, 0xff800000 ;  /* 0xff80000000057802 */ /* 0x000fe20000000f00 */
[----:B------:R-:W-:Y:S01]  /*02e0*/  USHF.L.U32 UR5, UR4, 0x6, URZ ;  /* 0x0000000604057899 */ /* 0x000fe200080006ff */
[----:B------:R-:W-:Y:S01]  /*02f0*/  MOV R6, 0xff800000 ;  /* 0xff80000000067802 */ /* 0x000fe20000000f00 */
[----:B------:R-:W-:Y:S01]  /*0300*/  USHF.L.U32 UR10, UR4, 0x6, URZ ;  /* 0x00000006040a7899 */ /* 0x000fe200080006ff */
[----:B------:R-:W-:Y:S02]  /*0310*/  MOV R7, 0xff800000 ;  /* 0xff80000000077802 */ /* 0x000fe40000000f00 */
[----:B------:R-:W-:Y:S02]  /*0320*/  MOV R2, 0xff800000 ;  /* 0xff80000000027802 */ /* 0x000fe40000000f00 */
[----:B------:R-:W-:Y:S01]  /*0330*/  MOV R0, UR5 ;  /* 0x0000000500007c02 */ /* 0x000fe20008000f00 */
[----:B------:R2:W-:Y:S04]  /*0340*/  STL.128 [R1], R4 ;  /* 0x0000000401007387 */ /* 0x0005e80000100c00 */
[----:B------:R2:W-:Y:S01]  /*0350*/  STL.128 [R1+0x10], R4 ;  /* 0x0000100401007387 */ /* 0x0005e20000100c00 */
[----:B-1----:R-:W-:-:S02]  /*0360*/  UISETP.GE.AND UP0, UPT, UR5, UR8, UPT ;  /* 0x000000080500728c */ /* 0x002fc4000bf06270 */
[----:B------:R-:W-:Y:S01]  /*0370*/  VIADDMNMX R0, R0, R43, UR8, PT ;  /* 0x0000000800007e46 */ /* 0x000fe2000b80012b */
        /* <DEDUP_REMOVED lines=14> */
[----:B------:R-:W-:Y:S05]  /*0460*/  BRA.U UP0, `(.L_x_29) ;  /* 0x0000000500dc7547 */ /* 0x000fea000b800000 */
[----:B--2---:R-:W1:Y:S02]  /*0470*/  LDC.64 R4, c[0x0][0x388] ;  /* 0x0000e200ff047b82 */ /* 0x004e640000000a00 */
        /* <DEDUP_REMOVED lines=44> */
.L_x_30:
[----:B------:R-:W0:Y:S02]  /*0740*/  LDC.64 R4, c[0x0][0x390] ;  /* 0x0000e400ff047b82 */ /* 0x000e240000000a00 */
[----:B0-----:R-:W-:-:S05]  /*0750*/  IMAD.WIDE R4, R71, 0x4, R4 ;  /* 0x0000000447047825 */ /* 0x001fca00078e0204 */
[----:B-1----:R-:W2:Y:S04]  /*0760*/  LDG.E.CONSTANT R73, desc[UR12][R4.64] ;  /* 0x0000000c04497981 */ /* 0x002ea8000c1e9900 */
[----:B------:R-:W3:Y:S01]  /*0770*/  LDG.E.CONSTANT R75, desc[UR12][R4.64+0x4] ;  /* 0x0000040c044b7981 */ /* 0x000ee2000c1e9900 */
[----:B--2--5:R-:W-:-:S03]  /*0780*/  FFMA R74, R6, R73, RZ ;  /* 0x00000049064a7223 */ /* 0x024fc600000000ff */
[----:B------:R-:W2:Y:S01]  /*0790*/  LDG.E.CONSTANT R73, desc[UR12][R4.64+0x8] ;  /* 0x0000080c04497981 */ /* 0x000ea2000c1e9900 */
[----:B---3--:R-:W-:-:S04]  /*07a0*/  FFMA R75, R7, R75, R74 ;  /* 0x0000004b074b7223 */ /* 0x008fc8000000004a */
[----:B--2---:R-:W-:Y:S02]  /*07b0*/  FFMA R74, R42, R73, R75 ;  /* 0x000000492a4a7223 */ /* 0x004fe4000000004b */
[----:B------:R-:W2:Y:S04]  /*07c0*/  LDG.E.CONSTANT R73, desc[UR12][R4.64+0xc] ;  /* 0x00000c0c04497981 */ /* 0x000ea8000c1e9900 */
[----:B------:R-:W3:Y:S01]  /*07d0*/  LDG.E.CONSTANT R75, desc[UR12][R4.64+0x7c] ;  /* 0x00007c0c044b7981 */ /* 0x000ee2000c1e9900 */
[----:B--2---:R-:W-:-:S03]  /*07e0*/  FFMA R73, R43, R73, R74 ;  /* 0x000000492b497223 */ /* 0x004fc6000000004a */
[----:B------:R-:W2:Y:S02]  /*07f0*/  LDG.E.CONSTANT R74, desc[UR12][R4.64+0x10] ;  /* 0x0000100c044a7981 */ /* 0x000ea4000c1e9900 */
[----:B--2---:R-:W-:Y:S02]  /*0800*/  FFMA R74, R44, R74, R73 ;  /* 0x0000004a2c4a7223 */ /* 0x004fe40000000049 */
[----:B------:R-:W2:Y:S02]  /*0810*/  LDG.E.CONSTANT R73, desc[UR12][R4.64+0x14] ;  /* 0x0000140c04497981 */ /* 0x000ea4000c1e9900 */
[----:B--2---:R-:W-:Y:S02]  /*0820*/  FFMA R73, R45, R73, R74 ;  /* 0x000000492d497223 */ /* 0x004fe4000000004a */
[----:B------:R-:W2:Y:S02]  /*0830*/  LDG.E.CONSTANT R74, desc[UR12][R4.64+0x18] ;  /* 0x0000180c044a7981 */ /* 0x000ea4000c1e9900 */
[----:B--2---:R-:W-:-:S02]  /*0840*/  FFMA R74, R46, R74, R73 ;  /* 0x0000004a2e4a7223 */ /* 0x004fc40000000049 */
        /* <DEDUP_REMOVED lines=44> */
[----:B------:R-:W2:Y:S01]  /*0b10*/  LDG.E.CONSTANT R73, desc[UR12][R4.64+0x74] ;  /* 0x0000740c04497981 */ /* 0x000ea2000c1e9900 */
[----:B------:R-:W-:Y:S01]  /*0b20*/  UIADD3 UR5, UPT, UPT, UR5, 0x1, URZ ;  /* 0x0000000105057890 */ /* 0x000fe2000fffe0ff */
[----:B--2---:R-:W-:Y:S02]  /*0b30*/  FFMA R73, R69, R73, R74 ;  /* 0x0000004945497223 */ /* 0x004fe4000000004a */
[----:B------:R-:W2:Y:S03]  /*0b40*/  LDG.E.CONSTANT R74, desc[UR12][R4.64+0x78] ;  /* 0x0000780c044a7981 */ /* 0x000ea6000c1e9900 */
[----:B------:R-:W-:-:S02]  /*0b50*/  ISETP.LE.AND P0, PT, R0, UR5, PT ;  /* 0x0000000500007c0c */ /* 0x000fc4000bf03270 */
[----:B------:R-:W-:Y:S01]  /*0b60*/  IADD3 R71, PT, PT, R71, 0x20, RZ ;  /* 0x0000002047477810 */ /* 0x000fe20007ffe0ff */
[----:B--2---:R-:W-:-:S04]  /*0b70*/  FFMA R73, R70, R74, R73 ;  /* 0x0000004a46497223 */ /* 0x004fc80000000049 */
[----:B---3--:R-:W-:-:S04]  /*0b80*/  FFMA R73, R72, R75, R73 ;  /* 0x0000004b48497223 */ /* 0x008fc80000000049 */
[----:B------:R-:W-:-:S05]  /*0b90*/  FMUL R73, R73, UR7 ;  /* 0x0000000749497c20 */ /* 0x000fca0008400000 */
[----:B------:R1:W-:Y:S01]  /*0ba0*/  STL [UR6], R73 ;  /* 0x00000049ff007987 */ /* 0x0003e20008100806 */
[----:B------:R-:W-:Y:S01]  /*0bb0*/  UIADD3 UR6, UPT, UPT, UR6, 0x4, URZ ;  /* 0x0000000406067890 */ /* 0x000fe2000fffe0ff */
[----:B------:R-:W-:Y:S01]  /*0bc0*/  FMNMX R2, R73, R2, !PT ;  /* 0x0000000249027209 */ /* 0x000fe20007800000 */
[----:B------:R-:W-:Y:S10]  /*0bd0*/  @!P0 BRA `(.L_x_30) ;  /* 0xfffffff800d88947 */ /* 0x000ff4000383ffff */
.L_x_29:
[----:B------:R-:W-:Y:S01]  /*0be0*/  UISETP.GE.AND UP0, UPT, UR10, UR8, UPT ;  /* 0x000000080a00728c */ /* 0x000fe2000bf06270 */
[----:B------:R-:W-:Y:S02]  /*0bf0*/  CS2R R44, SRZ ;  /* 0x00000000002c7805 */ /* 0x000fe4000001ff00 */
[----:B------:R-:W-:Y:S02]  /*0c00*/  CS2R R46, SRZ ;  /* 0x00000000002e7805 */ /* 0x000fe4000001ff00 */
[----:B------:R-:W-:Y:S02]  /*0c10*/  MOV R77, RZ ;  /* 0x000000ff004d7202 */ /* 0x000fe40000000f00 */
        /* <DEDUP_REMOVED lines=12> */
[----:B-1----:R-:W-:Y:S02]  /*0ce0*/  CS2R R72, SRZ ;  /* 0x0000000000487805 */ /* 0x002fe4000001ff00 */
[----:B------:R-:W-:Y:S01]  /*0cf0*/  CS2R R74, SRZ ;  /* 0x00000000004a7805 */ /* 0x000fe2000001ff00 */
[----:B------:R-:W-:Y:S06]  /*0d00*/  BRA.U UP0, `(.L_x_31) ;  /* 0x0000000500e87547 */ /* 0x000fec000b800000 */
[----:B------:R-:W1:Y:S01]  /*0d10*/  S2UR UR9, SR_CTAID.Z ;  /* 0x00000000000979c3 */ /* 0x000e620000002700 */
[----:B------:R-:W-:Y:S01]  /*0d20*/  HFMA2 R45, -RZ, RZ, 0, 0 ;  /* 0x00000000ff2d7431 */ /* 0x000fe200000001ff */
[----:B------:R-:W3:Y:S01]  /*0d30*/  LDCU.64 UR14, c[0x0][0x398] ;  /* 0x00007300ff0e77ac */ /* 0x000ee20008000a00 */
[----:B------:R-:W-:-:S05]  /*0d40*/  UMOV UR5, UR10 ;  /* 0x0000000a00057c82 */ /* 0x000fca0008000000 */
[----:B------:R-:W4:Y:S01]  /*0d50*/  S2UR UR16, SR_CTAID.Y ;  /* 0x00000000001079c3 */ /* 0x000f220000002600 */
[----:B------:R-:W-:Y:S01]  /*0d60*/  NOP ;  /* 0x0000000000007918 */ /* 0x000fe20000000000 */
.L_x_32:
[----:B------:R-:W-:-:S04]  /*0d70*/  UIMAD UR6, UR4, -0x40, UR5 ;  /* 0xffffffc0040678a4 */ /* 0x000fc8000f8e0205 */
[----:B------:R-:W-:-:S09]  /*0d80*/  ULEA UR6, UR6, UR11, 0x2 ;  /* 0x0000000b06067291 */ /* 0x000fd2000f8e10ff */
[----:B--2---:R-:W2:Y:S02]  /*0d90*/  LDL R5, [UR6] ;  /* 0x00000006ff057983 */ /* 0x004ea40008100800 */
[----:B------:R-:W1:Y:S02]  /*0da0*/  LDCU UR6, c[0x0][0x374] ;  /* 0x00006e80ff0677ac */ /* 0x000e640008000800 */
[----:B-1--4-:R-:W-:-:S04]  /*0db0*/  UIMAD UR6, UR9, UR6, UR16 ;  /* 0x00000006090672a4 */ /* 0x012fc8000f8e0210 */
[----:B------:R-:W-:-:S04]  /*0dc0*/  UIMAD UR6, UR6, UR8, UR5 ;  /* 0x00000008060672a4 */ /* 0x000fc8000f8e0205 */
[----:B------:R-:W-:-:S04]  /*0dd0*/  USHF.L.U32 UR6, UR6, 0x5, URZ ;  /* 0x0000000506067899 */ /* 0x000fc800080006ff */
[----:B---3--:R-:W-:-:S06]  /*0de0*/  UIMAD.WIDE UR6, UR6, 0x4, UR14 ;  /* 0x00000004060678a5 */ /* 0x008fcc000f8e020e */
[----:B------:R-:W-:Y:S02]  /*0df0*/  MOV R4, UR6 ;  /* 0x0000000600047c02 */ /* 0x000fe40008000f00 */
[----:B------:R-:W-:Y:S02]  /*0e00*/  MOV R6, UR6 ;  /* 0x0000000600067c02 */ /* 0x000fe40008000f00 */
[----:B------:R-:W-:-:S05]  /*0e10*/  MOV R7, UR7 ;  /* 0x0000000700077c02 */ /* 0x000fca0008000f00 */
[----:B0-----:R-:W3:Y:S01]  /*0e20*/  LDG.E.CONSTANT R6, desc[UR12][R6.64] ;  /* 0x0000000c06067981 */ /* 0x001ee2000c1e9900 */
[----:B--2---:R-:W-:-:S04]  /*0e30*/  FADD R5, R5, -R2 ;  /* 0x8000000205057221 */ /* 0x004fc80000000000 */
[----:B------:R-:W-:-:S05]  /*0e40*/  FMUL R5, R5, 1.4426950216293334961 ;  /* 0x3fb8aa3b05057820 */ /* 0x000fca0000400000 */
[----:B------:R-:W-:-:S13]  /*0e50*/  FSETP.GEU.AND P0, PT, R5, -126, PT ;  /* 0xc2fc00000500780b */ /* 0x000fda0003f0e000 */
[----:B------:R-:W-:-:S04]  /*0e60*/  @!P0 FMUL R5, R5, 0.5 ;  /* 0x3f00000005058820 */ /* 0x000fc80000400000 */
[----:B------:R0:W1:Y:S02]  /*0e70*/  MUFU.EX2 R76, R5 ;  /* 0x00000005004c7308 */ /* 0x0000640000000800 */
[----:B0-----:R-:W-:-:S05]  /*0e80*/  MOV R5, UR7 ;  /* 0x0000000700057c02 */ /* 0x001fca0008000f00 */
[----:B------:R0:W2:Y:S01]  /*0e90*/  LDG.E.CONSTANT R43, desc[UR12][R4.64+0x4] ;  /* 0x0000040c042b7981 */ /* 0x0000a2000c1e9900 */
[----:B-1----:R-:W-:Y:S01]  /*0ea0*/  @!P0 FMUL R76, R76, R76 ;  /* 0x0000004c4c4c8220 */ /* 0x002fe20000400000 */
[----:B------:R-:W-:-:S03]  /*0eb0*/  MOV R42, UR6 ;  /* 0x00000006002a7c02 */ /* 0x000fc60008000f00 */
[C---:B---3--:R-:W-:Y:S01]  /*0ec0*/  FFMA R75, R76.reuse, R6, R75 ;  /* 0x000000064c4b7223 */ /* 0x048fe2000000004b */
[----:B------:R-:W3:Y:S02]  /*0ed0*/  LDG.E.CONSTANT R4, desc[UR12][R4.64+0x10] ;  /* 0x0000100c04047981 */ /* 0x000ee4000c1e9900 */
[----:B---3--:R-:W-:Y:S01]  /*0ee0*/  FFMA R71, R76, R4, R71 ;  /* 0x000000044c477223 */ /* 0x008fe20000000047 */
[----:B0-----:R-:W-:-:S05]  /*0ef0*/  MOV R4, UR6 ;  /* 0x0000000600047c02 */ /* 0x001fca0008000f00 */
[----:B------:R-:W3:Y:S02]  /*0f00*/  LDG.E.CONSTANT R5, desc[UR12][R4.64+0x14] ;  /* 0x0000140c04057981 */ /* 0x000ee4000c1e9900 */
[----:B---3--:R-:W-:Y:S01]  /*0f10*/  FFMA R70, R76, R5, R70 ;  /* 0x000000054c467223 */ /* 0x008fe20000000046 */
[----:B------:R-:W-:-:S05]  /*0f20*/  MOV R5, UR7 ;  /* 0x0000000700057c02 */ /* 0x000fca0008000f00 */
        /* <DEDUP_REMOVED lines=9> */
[----:B------:R-:W3:Y:S01]  /*0fc0*/  LDG.E.CONSTANT R5, desc[UR12][R4.64+0x34] ;  /* 0x0000340c04057981 */ /* 0x000ee2000c1e9900 */
[----:B--2---:R-:W-:Y:S01]  /*0fd0*/  FFMA R74, R76, R43, R74 ;  /* 0x0000002b4c4a7223 */ /* 0x004fe2000000004a */
[----:B------:R-:W-:Y:S02]  /*0fe0*/  MOV R6, UR6 ;  /* 0x0000000600067c02 */ /* 0x000fe40008000f00 */
[----:B------:R-:W-:-:S04]  /*0ff0*/  MOV R43, UR7 ;  /* 0x00000007002b7c02 */ /* 0x000fc80008000f00 */
[----:B------:R-:W2:Y:S04]  /*1000*/  LDG.E.CONSTANT R6, desc[UR12][R6.64+0x8] ;  /* 0x0000080c06067981 */ /* 0x000ea8000c1e9900 */
[----:B------:R-:W4:Y:S01]  /*1010*/  LDG.E.CONSTANT R43, desc[UR12][R42.64+0xc] ;  /* 0x00000c0c2a2b7981 */ /* 0x000f22000c1e9900 */
[----:B---3--:R-:W-:Y:S01]  /*1020*/  FFMA R62, R76, R5, R62 ;  /* 0x000000054c3e7223 */ /* 0x008fe2000000003e */
[----:B------:R-:W-:-:S05]  /*1030*/  MOV R5, UR7 ;  /* 0x0000000700057c02 */ /* 0x000fca0008000f00 */
[----:B------:R-:W3:Y:S01]  /*1040*/  LDG.E.CONSTANT R4, desc[UR12][R4.64+0x40] ;  /* 0x0000400c04047981 */ /* 0x000ee2000c1e9900 */
[C---:B--2---:R-:W-:Y:S01]  /*1050*/  FFMA R73, R76.reuse, R6, R73 ;  /* 0x000000064c497223 */ /* 0x044fe20000000049 */
[----:B------:R-:W-:Y:S01]  /*1060*/  MOV R6, UR6 ;  /* 0x0000000600067c02 */ /* 0x000fe20008000f00 */
[----:B----4-:R-:W-:Y:S01]  /*1070*/  FFMA R72, R76, R43, R72 ;  /* 0x0000002b4c487223 */ /* 0x010fe20000000048 */
        /* <DEDUP_REMOVED lines=54> */
[----:B------:R-:W-:-:S03]  /*13e0*/  MOV R43, UR7 ;  /* 0x00000007002b7c02 */ /* 0x000fc60008000f00 */
[----:B------:R-:W2:Y:S04]  /*13f0*/  LDG.E.CONSTANT R7, desc[UR12][R6.64+0x78] ;  /* 0x0000780c06077981 */ /* 0x000ea8000c1e9900 */
[----:B------:R-:W4:Y:S01]  /*1400*/  LDG.E.CONSTANT R42, desc[UR12][R42.64+0x7c] ;  /* 0x00007c0c2a2a7981 */ /* 0x000f22000c1e9900 */
[----:B---3--:R-:W-:Y:S01]  /*1410*/  FFMA R77, R76, R4, R77 ;  /* 0x000000044c4d7223 */ /* 0x008fe2000000004d */
[----:B------:R-:W-:-:S06]  /*1420*/  MOV R4, UR6 ;  /* 0x0000000600047c02 */ /* 0x000fcc0008000f00 */
[----:B------:R-:W3:Y:S01]  /*1430*/  LDG.E.CONSTANT R4, desc[UR12][R4.64+0x74] ;  /* 0x0000740c04047981 */ /* 0x000ee2000c1e9900 */
[----:B------:R-:W-:-:S06]  /*1440*/  UIADD3 UR5, UPT, UPT, UR5, 0x1, URZ ;  /* 0x0000000105057890 */ /* 0x000fcc000fffe0ff */
[----:B------:R-:W-:Y:S01]  /*1450*/  ISETP.LE.AND P0, PT, R0, UR5, PT ;  /* 0x0000000500007c0c */ /* 0x000fe2000bf03270 */
[C---:B--2---:R-:W-:Y:S01]  /*1460*/  FFMA R46, R76.reuse, R7, R46 ;  /* 0x000000074c2e7223 */ /* 0x044fe2000000002e */
[C---:B------:R-:W-:Y:S01]  /*1470*/  FADD R44, R76.reuse, R44 ;  /* 0x0000002c4c2c7221 */ /* 0x040fe20000000000 */
[C---:B----4-:R-:W-:Y:S01]  /*1480*/  FFMA R45, R76.reuse, R42, R45 ;  /* 0x0000002a4c2d7223 */ /* 0x050fe2000000002d */
[----:B---3--:R-:W-:-:S09]  /*1490*/  FFMA R47, R76, R4, R47 ;  /* 0x000000044c2f7223 */ /* 0x008fd2000000002f */
[----:B------:R-:W-:Y:S05]  /*14a0*/  @!P0 BRA `(.L_x_32) ;  /* 0xfffffff800308947 */ /* 0x000fea000383ffff */
.L_x_31:
[----:B------:R-:W-:Y:S01]  /*14b0*/  FMNMX R0, R2, R3, !PT ;  /* 0x0000000302007209 */ /* 0x000fe20007800000 */
[----:B------:R-:W-:Y:S02]  /*14c0*/  UIADD3 UR5, UPT, UPT, UR8, 0x3f, URZ ;  /* 0x0000003f08057890 */ /* 0x000fe4000fffe0ff */
[----:B------:R-:W-:Y:S02]  /*14d0*/  UIADD3 UR4, UPT, UPT, UR4, 0x1, URZ ;  /* 0x0000000104047890 */ /* 0x000fe4000fffe0ff */
[C---:B--2---:R-:W-:Y:S01]  /*14e0*/  FADD R4, -R0.reuse, R2 ;  /* 0x0000000200047221 */ /* 0x044fe20000000100 */
[----:B------:R-:W-:Y:S01]  /*14f0*/  FADD R2, -R0, R3 ;  /* 0x0000000300027221 */ /* 0x000fe20000000100 */
[----:B------:R-:W-:Y:S02]  /*1500*/  USHF.R.U32.HI UR5, URZ, 0x6, UR5 ;  /* 0x00000006ff057899 */ /* 0x000fe40008011605 */
[----:B------:R-:W-:Y:S01]  /*1510*/  FMUL R43, R4, 1.4426950216293334961 ;  /* 0x3fb8aa3b042b7820 */ /* 0x000fe20000400000 */
[----:B------:R-:W-:Y:S01]  /*1520*/  FMUL R76, R2, 1.4426950216293334961 ;  /* 0x3fb8aa3b024c7820 */ /* 0x000fe20000400000 */
[----:B------:R-:W-:-:S03]  /*1530*/  UISETP.NE.AND UP0, UPT, UR4, UR5, UPT ;  /* 0x000000050400728c */ /* 0x000fc6000bf05270 */
[----:B------:R-:W-:Y:S02]  /*1540*/  FSETP.GEU.AND P1, PT, R43, -126, PT ;  /* 0xc2fc00002b00780b */ /* 0x000fe40003f2e000 */
[----:B------:R-:W-:-:S11]  /*1550*/  FSETP.GEU.AND P0, PT, R76, -126, PT ;  /* 0xc2fc00004c00780b */ /* 0x000fd60003f0e000 */
[----:B------:R-:W-:Y:S02]  /*1560*/  @!P1 FMUL R43, R43, 0.5 ;  /* 0x3f0000002b2b9820 */ /* 0x000fe40000400000 */
[----:B------:R-:W-:Y:S02]  /*1570*/  @!P0 FMUL R76, R76, 0.5 ;  /* 0x3f0000004c4c8820 */ /* 0x000fe40000400000 */
[----:B------:R-:W1:Y:S08]  /*1580*/  MUFU.EX2 R4, R43 ;  /* 0x0000002b00047308 */ /* 0x000e700000000800 */
[----:B------:R-:W2:Y:S01]  /*1590*/  MUFU.EX2 R2, R76 ;  /* 0x0000004c00027308 */ /* 0x000ea20000000800 */
[----:B-1----:R-:W-:-:S04]  /*15a0*/  @!P1 FMUL R4, R4, R4 ;  /* 0x0000000404049220 */ /* 0x002fc80000400000 */
        /* <DEDUP_REMOVED lines=68> */
[----:B------:R-:W-:Y:S06]  /*19f0*/  BRA.U UP0, `(.L_x_33) ;  /* 0xffffffe900287547 */ /* 0x000fec000b83ffff */
.L_x_28:
[C---:B------:R-:W-:Y:S01]  /*1a00*/  IADD3 R0, PT, PT, R9.reuse, 0x1800000, RZ ;  /* 0x0180000009007810 */ /* 0x040fe20007ffe0ff */
[----:B------:R-:W-:Y:S01]  /*1a10*/  BSSY.RECONVERGENT B0, `(.L_x_34) ;  /* 0x000000c000007945 */ /* 0x000fe20003800200 */
[----:B------:R-:W-:Y:S02]  /*1a20*/  FSETP.GT.AND P3, PT, R9, RZ, PT ;  /* 0x000000ff0900720b */ /* 0x000fe40003f64000 */
[----:B------:R-:W-:-:S04]  /*1a30*/  LOP3.LUT R0, R0, 0x7f800000, RZ, 0xc0, !PT ;  /* 0x7f80000000007812 */ /* 0x000fc800078ec0ff */
[----:B------:R-:W-:-:S13]  /*1a40*/  ISETP.GT.U32.AND P0, PT, R0, 0x1ffffff, PT ;  /* 0x01ffffff0000780c */ /* 0x000fda0003f04070 */
[----:B------:R-:W-:Y:S05]  /*1a50*/  @P0 BRA `(.L_x_35) ;  /* 0x00000000000c0947 */ /* 0x000fea0003800000 */
[----:B------:R-:W-:-:S07]  /*1a60*/  MOV R6, 0x1a80 ;  /* 0x00001a8000067802 */ /* 0x000fce0000000f00 */
[----:B0-----:R-:W-:Y:S05]  /*1a70*/  CALL.REL.NOINC `($__internal_2_$__cuda_sm20_rcp_rn_f32_slowpath) ;  /* 0x0000000400287944 */ /* 0x001fea0003c00000 */
[----:B------:R-:W-:Y:S05]  /*1a80*/  BRA `(.L_x_36) ;  /* 0x0000000000107947 */ /* 0x000fea0003800000 */
.L_x_35:
[----:B------:R-:W1:Y:S02]  /*1a90*/  MUFU.RCP R0, R9 ;  /* 0x0000000900007308 */ /* 0x000e640000001000 */
[----:B-1----:R-:W-:-:S04]  /*1aa0*/  FFMA R2, R0, R9, -1 ;  /* 0xbf80000000027423 */ /* 0x002fc80000000009 */
[----:B------:R-:W-:-:S04]  /*1ab0*/  FADD.FTZ R3, -R2, -RZ ;  /* 0x800000ff02037221 */ /* 0x000fc80000010100 */
[----:B------:R-:W-:-:S07]  /*1ac0*/  FFMA R0, R0, R3, R0 ;  /* 0x0000000300007223 */ /* 0x000fce0000000000 */
.L_x_36:
[----:B0-----:R-:W-:Y:S05]  /*1ad0*/  BSYNC.RECONVERGENT B0 ;  /* 0x0000000000007941 */ /* 0x001fea0003800200 */
.L_x_34:
        /* <DEDUP_REMOVED lines=68> */
        .weak           $__internal_2_$__cuda_sm20_rcp_rn_f32_slowpath
        .type           $__internal_2_$__cuda_sm20_rcp_rn_f32_slowpath,@function
        .size           $__internal_2_$__cuda_sm20_rcp_rn_f32_slowpath,(.L_x_44 - $__internal_2_$__cuda_sm20_rcp_rn_f32_slowpath)
$__internal_2_$__cuda_sm20_rcp_rn_f32_slowpath:
        /* <DEDUP_REMOVED lines=15> */
.L_x_38:
        /* <DEDUP_REMOVED lines=21> */
[----:B------:R-:W-:Y:S02]  /*2160*/  LOP3.LUT P2, RZ, R5, 0x2, RZ, 0xc0, !PT ;  /* 0x0000000205ff7812 */ /* 0x000fe4000784c0ff */
[----:B------:R-:W-:Y:S02]  /*2170*/  IADD3 R3, PT, PT, R7, -0xfc, RZ ;  /* 0xffffff0407037810 */ /* 0x000fe40007ffe0ff */
[----:B------:R-:W-:-:S02]  /*2180*/  PLOP3.LUT P0, PT, P0, P1, P2, 0xe0, 0x0 ;  /* 0x000000000000781c */ /* 0x000fc40000703c20 */
[----:B------:R-:W-:Y:S02]  /*2190*/  LOP3.LUT P1, RZ, R9, 0x7fffff, RZ, 0xc0, !PT ;  /* 0x007fffff09ff7812 */ /* 0x000fe4000782c0ff */
[----:B------:R-:W-:Y:S02]  /*21a0*/  SEL R0, RZ, 0x1, !P0 ;  /* 0x00000001ff007807 */ /* 0x000fe40004000000 */
[----:B------:R-:W-:Y:S02]  /*21b0*/  SHF.R.U32.HI R2, RZ, R3, R2 ;  /* 0x00000003ff027219 */ /* 0x000fe40000011602 */
[----:B------:R-:W-:-:S04]  /*21c0*/  IADD3 R0, PT, PT, -R0, RZ, RZ ;  /* 0x000000ff00007210 */ /* 0x000fc80007ffe1ff */
[----:B------:R-:W-:-:S13]  /*21d0*/  ISETP.GE.AND P0, PT, R0, RZ, PT ;  /* 0x000000ff0000720c */ /* 0x000fda0003f06270 */
[----:B------:R-:W-:-:S04]  /*21e0*/  @!P0 IADD3 R2, PT, PT, R2, 0x1, RZ ;  /* 0x0000000102028810 */ /* 0x000fc80007ffe0ff */
[----:B------:R-:W-:-:S04]  /*21f0*/  @!P1 SHF.L.U32 R2, R2, 0x1, RZ ;  /* 0x0000000102029819 */ /* 0x000fc800000006ff */
[----:B------:R-:W-:Y:S01]  /*2200*/  LOP3.LUT R2, R2, 0x80000000, R9, 0xf8, !PT ;  /* 0x8000000002027812 */ /* 0x000fe200078ef809 */
[----:B------:R-:W-:Y:S06]  /*2210*/  BRA `(.L_x_39) ;  /* 0x0000000000047947 */ /* 0x000fec0003800000 */
.L_x_40:
[----:B------:R0:W1:Y:S02]  /*2220*/  MUFU.RCP R2, R9 ;  /* 0x0000000900027308 */ /* 0x0000640000001000 */
.L_x_39:
[----:B------:R-:W-:Y:S05]  /*2230*/  BSYNC.RECONVERGENT B1 ;  /* 0x0000000000017941 */ /* 0x000fea0003800200 */
.L_x_37:
[----:B------:R-:W-:Y:S01]  /*2240*/  HFMA2 R3, -RZ, RZ, 0, 0 ;  /* 0x00000000ff037431 */ /* 0x000fe200000001ff */
[----:B-1----:R-:W-:Y:S02]  /*2250*/  MOV R0, R2 ;  /* 0x0000000200007202 */ /* 0x002fe40000000f00 */
[----:B------:R-:W-:-:S04]  /*2260*/  MOV R2, R6 ;  /* 0x0000000600027202 */ /* 0x000fc80000000f00 */
[----:B0-----:R-:W-:Y:S05]  /*2270*/  RET.REL.NODEC R2 `(_Z18FlashAttnRefKernelILi32EEvPfPKfS2_S2_if) ;  /* 0xffffffdc02607950 */ /* 0x001fea0003c3ffff */
.L_x_41:
        /* <DEDUP_REMOVED lines=16> */
.L_x_44:


//--------------------- .nv.shared.reserved.0     --------------------------
	.section	.nv.shared.reserved.0,"aw",@nobits
	.weak		__nv_reservedSMEM_offset_0_alias
	.size		__nv_reservedSMEM_offset_0_alias, 0, 64
	.other		__nv_reservedSMEM_offset_0_alias,@"STO_CUDA_RESERVED_SHARED STV_DEFAULT"
__nv_reservedSMEM_offset_0_alias:
	.zero		0
	.zero		64


//--------------------- .nv.constant0._Z18FlashAttnRefKernelILi128EEvPfPKfS2_S2_if --------------------------
	.section	.nv.constant0._Z18FlashAttnRefKernelILi128EEvPfPKfS2_S2_if,"a",@progbits
	.sectionflags	@""
	.align	4
.nv.constant0._Z18FlashAttnRefKernelILi128EEvPfPKfS2_S2_if:
	.zero		936


//--------------------- .nv.constant0._Z18FlashAttnRefKernelILi64EEvPfPKfS2_S2_if --------------------------
	.section	.nv.constant0._Z18FlashAttnRefKernelILi64EEvPfPKfS2_S2_if,"a",@progbits
	.sectionflags	@""
	.align	4
.nv.constant0._Z18FlashAttnRefKernelILi64EEvPfPKfS2_S2_if:
	.zero		936


//--------------------- .nv.constant0._Z18FlashAttnRefKernelILi32EEvPfPKfS2_S2_if --------------------------
	.section	.nv.constant0._Z18FlashAttnRefKernelILi32EEvPfPKfS2_S2_if,"a",@progbits
	.sectionflags	@""
	.align	4
.nv.constant0._Z18FlashAttnRefKernelILi32EEvPfPKfS2_S2_if:
	.zero		936


//--------------------- SYMBOLS --------------------------

	.type		.nv.reservedSmem.offset0,@object
	.size		.nv.reservedSmem.offset0,0x4
